// auto-generated by cutlass_sweep.gemm — config: {"arch": "sm_90", "cluster_m": 2, "cluster_n": 1, "dtype": "fp16", "stages": 0, "tile_k": 64, "tile_m": 256, "tile_n": 256}
#include "cutlass/cutlass.h"
#include "cutlass/gemm/collective/collective_builder.hpp"
#include "cutlass/gemm/device/gemm_universal_adapter.h"
#include "cutlass/gemm/kernel/gemm_universal.hpp"
#include "cutlass/epilogue/collective/collective_builder.hpp"

using ElemA = cutlass::half_t;
using ElemB = cutlass::half_t;
using ElemCD = cutlass::half_t;
using Acc  = float;
using TileShape    = cute::Shape<cute::_256, cute::_256, cute::_64>;
using ClusterShape = cute::Shape<cute::_2, cute::_1, cute::_1>;

using CollectiveEpilogue = typename cutlass::epilogue::collective::CollectiveBuilder<
    cutlass::arch::Sm90, cutlass::arch::OpClassTensorOp,
    TileShape, ClusterShape,
    cutlass::epilogue::collective::EpilogueTileAuto,
    Acc, Acc,
    ElemCD, cutlass::layout::RowMajor, 128 / cutlass::sizeof_bits<ElemCD>::value,
    ElemCD, cutlass::layout::RowMajor, 128 / cutlass::sizeof_bits<ElemCD>::value,
    cutlass::epilogue::collective::EpilogueScheduleAuto
  >::CollectiveOp;

using CollectiveMainloop = typename cutlass::gemm::collective::CollectiveBuilder<
    cutlass::arch::Sm90, cutlass::arch::OpClassTensorOp,
    ElemA, cutlass::layout::RowMajor, 128 / cutlass::sizeof_bits<ElemA>::value,
    ElemB, cutlass::layout::ColumnMajor, 128 / cutlass::sizeof_bits<ElemB>::value,
    Acc,
    TileShape, ClusterShape,
    cutlass::gemm::collective::StageCountAutoCarveout<static_cast<int>(sizeof(typename CollectiveEpilogue::SharedStorage))>,
    cutlass::gemm::collective::KernelScheduleAuto
  >::CollectiveOp;

using GemmKernel = cutlass::gemm::kernel::GemmUniversal<
    cute::Shape<int,int,int,int>,
    CollectiveMainloop,
    CollectiveEpilogue
>;
using Gemm = cutlass::gemm::device::GemmUniversalAdapter<GemmKernel>;

// Force the device kernel symbol into the cubin without needing a host main.
auto* _anchor = &cutlass::device_kernel<GemmKernel>;


// ===== COMPILED SASS (sm_90a) =====

	.target	sm_90a

	.elftype	@"ET_EXEC"


//--------------------- .note.nv.tkinfo           --------------------------
	.section	.note.nv.tkinfo,"",@"SHT_NOTE"
	.sectionflags	@"SHF_NOTE_NV_TKINFO"
	.tkinfo
        /*0018*/ 	.word	0x00000002
        /*0030*/ 	.string	""
        /*0030*/ 	.string	"ptxas"
        /*0030*/ 	.string	"Cuda compilation tools, release 13.0, V13.0.88"
        /*0030*/ 	.string	"Build cuda_13.0.r13.0/compiler.36424714_0"
        /*0030*/ 	.string	"-arch sm_90a -m 64 "



//--------------------- .note.nv.cuinfo           --------------------------
	.section	.note.nv.cuinfo,"",@"SHT_NOTE"
	.sectionflags	@"SHF_NOTE_NV_CUINFO"
        /*0018*/ 	.short	0x0002
        /*001a*/ 	.short	0x005a
        /*001c*/ 	.short	0x0082
	.zero		2


//--------------------- .nv.info                  --------------------------
	.section	.nv.info,"",@"SHT_CUDA_INFO"
	.align	4


	//----- nvinfo : EIATTR_REGCOUNT
	.align		4
        /*0000*/ 	.byte	0x04, 0x2f
        /*0002*/ 	.short	(.L_15 - .L_14)
	.align		4
.L_14:
        /*0004*/ 	.word	index@(_ZN7cutlass13device_kernelINS_4gemm6kernel13GemmUniversalIN4cute5tupleIJiiiiEEENS1_10collective13CollectiveMmaINS1_34MainloopSm90TmaGmmaWarpSpecializedILi3ENS5_IJNS4_1CILi2EEENSA_ILi1EEESC_EEENS1_35KernelTmaWarpSpecializedCooperativeEEENS5_IJNSA_ILi256EEESG_NSA_ILi64EEEEEENS_6half_tENS5_IJlSC_lEEESJ_SK_NS4_8TiledMMAINS4_8MMA_AtomIJNS4_4SM904GMMA26MMA_64x256x16_F32F16F16_SSILNSO_5MajorE0ELSQ_0ELNSO_7ScaleInE1ELSR_1EEEEEENS4_6LayoutISD_NS5_IJSC_NSA_ILi0EEESV_EEEEENS5_IJNS4_10UnderscoreESY_SY_EEEEENS4_13SM90_TMA_LOADENS4_14ComposedLayoutINS4_7SwizzleILi3ELi4ELi3EEENS4_18smem_ptr_flag_bitsILi16EEENSU_INS5_IJNSA_ILi8EEESH_EEENS5_IJSH_SC_EEEEEEEvNS4_8identityENS4_23SM90_TMA_LOAD_MULTICASTES1B_vS1C_EENS_8epilogue10collective6detail29Sm90TmaWarpSpecializedAdapterINS1G_15DefaultEpilogueISJ_SK_SK_NS1F_6thread17LinearCombinationISJ_Li1EffLNS1K_9ScaleType4KindE0ELNS_15FloatRoundStyleE2ESJ_EENS1_15EpilogueDefaultEEEEEvvEEEEvNT_6ParamsE)
        /*0008*/ 	.word	0x000000a8


	//----- nvinfo : EIATTR_FRAME_SIZE
	.align		4
.L_15:
        /*000c*/ 	.byte	0x04, 0x11
        /*000e*/ 	.short	(.L_17 - .L_16)
	.align		4
.L_16:
        /*0010*/ 	.word	index@(_ZN7cutlass13device_kernelINS_4gemm6kernel13GemmUniversalIN4cute5tupleIJiiiiEEENS1_10collective13CollectiveMmaINS1_34MainloopSm90TmaGmmaWarpSpecializedILi3ENS5_IJNS4_1CILi2EEENSA_ILi1EEESC_EEENS1_35KernelTmaWarpSpecializedCooperativeEEENS5_IJNSA_ILi256EEESG_NSA_ILi64EEEEEENS_6half_tENS5_IJlSC_lEEESJ_SK_NS4_8TiledMMAINS4_8MMA_AtomIJNS4_4SM904GMMA26MMA_64x256x16_F32F16F16_SSILNSO_5MajorE0ELSQ_0ELNSO_7ScaleInE1ELSR_1EEEEEENS4_6LayoutISD_NS5_IJSC_NSA_ILi0EEESV_EEEEENS5_IJNS4_10UnderscoreESY_SY_EEEEENS4_13SM90_TMA_LOADENS4_14ComposedLayoutINS4_7SwizzleILi3ELi4ELi3EEENS4_18smem_ptr_flag_bitsILi16EEENSU_INS5_IJNSA_ILi8EEESH_EEENS5_IJSH_SC_EEEEEEEvNS4_8identityENS4_23SM90_TMA_LOAD_MULTICASTES1B_vS1C_EENS_8epilogue10collective6detail29Sm90TmaWarpSpecializedAdapterINS1G_15DefaultEpilogueISJ_SK_SK_NS1F_6thread17LinearCombinationISJ_Li1EffLNS1K_9ScaleType4KindE0ELNS_15FloatRoundStyleE2ESJ_EENS1_15EpilogueDefaultEEEEEvvEEEEvNT_6ParamsE)
        /*0014*/ 	.word	0x00000788


	//----- nvinfo : EIATTR_MIN_STACK_SIZE
	.align		4
.L_17:
        /*0018*/ 	.byte	0x04, 0x12
        /*001a*/ 	.short	(.L_19 - .L_18)
	.align		4
.L_18:
        /*001c*/ 	.word	index@(_ZN7cutlass13device_kernelINS_4gemm6kernel13GemmUniversalIN4cute5tupleIJiiiiEEENS1_10collective13CollectiveMmaINS1_34MainloopSm90TmaGmmaWarpSpecializedILi3ENS5_IJNS4_1CILi2EEENSA_ILi1EEESC_EEENS1_35KernelTmaWarpSpecializedCooperativeEEENS5_IJNSA_ILi256EEESG_NSA_ILi64EEEEEENS_6half_tENS5_IJlSC_lEEESJ_SK_NS4_8TiledMMAINS4_8MMA_AtomIJNS4_4SM904GMMA26MMA_64x256x16_F32F16F16_SSILNSO_5MajorE0ELSQ_0ELNSO_7ScaleInE1ELSR_1EEEEEENS4_6LayoutISD_NS5_IJSC_NSA_ILi0EEESV_EEEEENS5_IJNS4_10UnderscoreESY_SY_EEEEENS4_13SM90_TMA_LOADENS4_14ComposedLayoutINS4_7SwizzleILi3ELi4ELi3EEENS4_18smem_ptr_flag_bitsILi16EEENSU_INS5_IJNSA_ILi8EEESH_EEENS5_IJSH_SC_EEEEEEEvNS4_8identityENS4_23SM90_TMA_LOAD_MULTICASTES1B_vS1C_EENS_8epilogue10collective6detail29Sm90TmaWarpSpecializedAdapterINS1G_15DefaultEpilogueISJ_SK_SK_NS1F_6thread17LinearCombinationISJ_Li1EffLNS1K_9ScaleType4KindE0ELNS_15FloatRoundStyleE2ESJ_EENS1_15EpilogueDefaultEEEEEvvEEEEvNT_6ParamsE)
        /*0020*/ 	.word	0x00000788
.L_19:


//--------------------- .nv.compat                --------------------------
	.section	.nv.compat,"",@"SHT_CUDA_COMPAT_INFO"
	.align	4
        /*0000*/ 	.byte	0x02, 0x09, 0x01, 0x00, 0x02, 0x02, 0x04, 0x00, 0x02, 0x05, 0x05, 0x00, 0x03, 0x07, 0x01, 0x01
        /*0010*/ 	.byte	0x02, 0x03, 0x01, 0x00, 0x02, 0x06, 0x01, 0x00, 0x04, 0x0b, 0x08, 0x00, 0x00, 0x00, 0x00, 0x00
        /*0020*/ 	.byte	0x00, 0x00, 0x00, 0x00


//--------------------- .nv.info._ZN7cutlass13device_kernelINS_4gemm6kernel13GemmUniversalIN4cute5tupleIJiiiiEEENS1_10collective13CollectiveMmaINS1_34MainloopSm90TmaGmmaWarpSpecializedILi3ENS5_IJNS4_1CILi2EEENSA_ILi1EEESC_EEENS1_35KernelTmaWarpSpecializedCooperativeEEENS5_IJNSA_ILi256EEESG_NSA_ILi64EEEEEENS_6half_tENS5_IJlSC_lEEESJ_SK_NS4_8TiledMMAINS4_8MMA_AtomIJNS4_4SM904GMMA26MMA_64x256x16_F32F16F16_SSILNSO_5MajorE0ELSQ_0ELNSO_7ScaleInE1ELSR_1EEEEEENS4_6LayoutISD_NS5_IJSC_NSA_ILi0EEESV_EEEEENS5_IJNS4_10UnderscoreESY_SY_EEEEENS4_13SM90_TMA_LOADENS4_14ComposedLayoutINS4_7SwizzleILi3ELi4ELi3EEENS4_18smem_ptr_flag_bitsILi16EEENSU_INS5_IJNSA_ILi8EEESH_EEENS5_IJSH_SC_EEEEEEEvNS4_8identityENS4_23SM90_TMA_LOAD_MULTICASTES1B_vS1C_EENS_8epilogue10collective6detail29Sm90TmaWarpSpecializedAdapterINS1G_15DefaultEpilogueISJ_SK_SK_NS1F_6thread17LinearCombinationISJ_Li1EffLNS1K_9ScaleType4KindE0ELNS_15FloatRoundStyleE2ESJ_EENS1_15EpilogueDefaultEEEEEvvEEEEvNT_6ParamsE --------------------------
	.section	.nv.info._ZN7cutlass13device_kernelINS_4gemm6kernel13GemmUniversalIN4cute5tupleIJiiiiEEENS1_10collective13CollectiveMmaINS1_34MainloopSm90TmaGmmaWarpSpecializedILi3ENS5_IJNS4_1CILi2EEENSA_ILi1EEESC_EEENS1_35KernelTmaWarpSpecializedCooperativeEEENS5_IJNSA_ILi256EEESG_NSA_ILi64EEEEEENS_6half_tENS5_IJlSC_lEEESJ_SK_NS4_8TiledMMAINS4_8MMA_AtomIJNS4_4SM904GMMA26MMA_64x256x16_F32F16F16_SSILNSO_5MajorE0ELSQ_0ELNSO_7ScaleInE1ELSR_1EEEEEENS4_6LayoutISD_NS5_IJSC_NSA_ILi0EEESV_EEEEENS5_IJNS4_10UnderscoreESY_SY_EEEEENS4_13SM90_TMA_LOADENS4_14ComposedLayoutINS4_7SwizzleILi3ELi4ELi3EEENS4_18smem_ptr_flag_bitsILi16EEENSU_INS5_IJNSA_ILi8EEESH_EEENS5_IJSH_SC_EEEEEEEvNS4_8identityENS4_23SM90_TMA_LOAD_MULTICASTES1B_vS1C_EENS_8epilogue10collective6detail29Sm90TmaWarpSpecializedAdapterINS1G_15DefaultEpilogueISJ_SK_SK_NS1F_6thread17LinearCombinationISJ_Li1EffLNS1K_9ScaleType4KindE0ELNS_15FloatRoundStyleE2ESJ_EENS1_15EpilogueDefaultEEEEEvvEEEEvNT_6ParamsE,"",@"SHT_CUDA_INFO"
	.sectionflags	@""
	.align	4


	//----- nvinfo : EIATTR_CUDA_API_VERSION
	.align		4
        /*0000*/ 	.byte	0x04, 0x37
        /*0002*/ 	.short	(.L_21 - .L_20)
.L_20:
        /*0004*/ 	.word	0x00000082


	//----- nvinfo : EIATTR_KPARAM_INFO
	.align		4
.L_21:
        /*0008*/ 	.byte	0x04, 0x17
        /*000a*/ 	.short	(.L_23 - .L_22)
.L_22:
        /*000c*/ 	.word	0x00000000
        /*0010*/ 	.short	0x0000
        /*0012*/ 	.short	0x0070
        /*0014*/ 	.byte	0x00, 0xf0, 0x01, 0x10


	//----- nvinfo : EIATTR_SPARSE_MMA_MASK
	.align		4
.L_23:
        /*0018*/ 	.byte	0x03, 0x50
        /*001a*/ 	.short	0x0000


	//----- nvinfo : EIATTR_MAXREG_COUNT
	.align		4
        /*001c*/ 	.byte	0x03, 0x1b
        /*001e*/ 	.short	0x00a8


	//----- nvinfo : EIATTR_NUM_BARRIERS
	.align		4
        /*0020*/ 	.byte	0x02, 0x4c
        /*0022*/ 	.byte	0x01
	.zero		1


	//----- nvinfo : EIATTR_EXTERNS
	.align		4
        /*0024*/ 	.byte	0x04, 0x0f
        /*0026*/ 	.short	(.L_25 - .L_24)


	//   ....[0]....
	.align		4
.L_24:
        /*0028*/ 	.word	index@(__assertfail)


	//----- nvinfo : EIATTR_ANNOTATIONS
	.align		4
.L_25:
        /*002c*/ 	.byte	0x04, 0x55
        /*002e*/ 	.short	(.L_27 - .L_26)


	//   ....[0]....
.L_26:
        /*0030*/ 	.word	0x00000001
        /*0034*/ 	.byte	0xe0, 0x09, 0x00, 0x00, 0x01, 0x00, 0x00, 0x00, 0xf0, 0x09, 0x00, 0x00, 0x01, 0x00, 0x00, 0x00
        /* <DEDUP_REMOVED lines=716> */
        /*2d04*/ 	.byte	0xd0, 0xb0, 0x01, 0x00, 0x01, 0x00, 0x00, 0x00, 0xf0, 0xb0, 0x01, 0x00


	//----- nvinfo : EIATTR_MERCURY_ISA_VERSION
	.align		4
.L_27:
        /*2d10*/ 	.byte	0x03, 0x5f
        /*2d12*/ 	.short	0x0101


	//----- nvinfo : EIATTR_INT_WARP_WIDE_INSTR_OFFSETS
	.align		4
        /*2d14*/ 	.byte	0x04, 0x31
        /*2d16*/ 	.short	(.L_29 - .L_28)


	//   ....[0]....
.L_28:
        /*2d18*/ 	.word	0x00000560


	//   ....[1]....
        /*2d1c*/ 	.word	0x00000570


	//   ....[2]....
        /*2d20*/ 	.word	0x000006e0


	//----- nvinfo : EIATTR_COOP_GROUP_MASK_REGIDS
	.align		4
.L_29:
        /*2d24*/ 	.byte	0x04, 0x29
        /*2d26*/ 	.short	(.L_31 - .L_30)


	//   ....[0]....
.L_30:
        /*2d28*/ 	.word	0xffffffff


	//   ....[1]....
        /*2d2c*/ 	.word	0xffffffff


	//   ....[2]....
        /*2d30*/ 	.word	0xffffffff


	//   ....[3]....
        /*2d34*/ 	.word	0xffffffff


	//   ....[4]....
        /*2d38*/ 	.word	0xffffffff


	//   ....[5]....
        /*2d3c*/ 	.word	0xffffffff


	//----- nvinfo : EIATTR_COOP_GROUP_INSTR_OFFSETS
	.align		4
.L_31:
        /*2d40*/ 	.byte	0x04, 0x28
        /*2d42*/ 	.short	(.L_33 - .L_32)


	//   ....[0]....
.L_32:
        /*2d44*/ 	.word	0x00000070


	//   ....[1]....
        /*2d48*/ 	.word	0x00000080


	//   ....[2]....
        /*2d4c*/ 	.word	0x000001a0


	//   ....[3]....
        /*2d50*/ 	.word	0x000003b0


	//   ....[4]....
        /*2d54*/ 	.word	0x00000820


	//   ....[5]....
        /*2d58*/ 	.word	0x000013f0


	//----- nvinfo : EIATTR_REG_RECONFIG
	.align		4
.L_33:
        /*2d5c*/ 	.byte	0x01, 0x54
	.zero		2


	//----- nvinfo : EIATTR_SYSCALL_OFFSETS
	.align		4
        /*2d60*/ 	.byte	0x04, 0x46
        /*2d62*/ 	.short	(.L_35 - .L_34)


	//   ....[0]....
.L_34:
        /*2d64*/ 	.word	0x000015a0


	//----- nvinfo : EIATTR_MBARRIER_INSTR_OFFSETS
	.align		4
.L_35:
        /*2d68*/ 	.byte	0x04, 0x39
        /*2d6a*/ 	.short	(.L_37 - .L_36)


	//   ....[0]....
.L_36:
        /*2d6c*/ 	.word	0x00000320
        /*2d70*/ 	.word	0x000000ff
        /*2d74*/ 	.word	0x00000000
        /*2d78*/ 	.short	0x0100
        /*2d7a*/ 	.byte	0x08
	.zero		1


	//   ....[1]....
        /*2d7c*/ 	.word	0x00000330
        /*2d80*/ 	.word	0x000000ff
        /*2d84*/ 	.word	0x00000018
        /*2d88*/ 	.short	0x0100
        /*2d8a*/ 	.byte	0x08
	.zero		1


	//   ....[2]....
        /*2d8c*/ 	.word	0x00000340
        /*2d90*/ 	.word	0x000000ff
        /*2d94*/ 	.word	0x00000008
        /*2d98*/ 	.short	0x0100
        /*2d9a*/ 	.byte	0x08
	.zero		1


	//   ....[3]....
        /*2d9c*/ 	.word	0x00000350
        /*2da0*/ 	.word	0x000000ff
        /*2da4*/ 	.word	0x00000020
        /*2da8*/ 	.short	0x0100
        /*2daa*/ 	.byte	0x08
	.zero		1


	//   ....[4]....
        /*2dac*/ 	.word	0x00000360
        /*2db0*/ 	.word	0x000000ff
        /*2db4*/ 	.word	0x00000010
        /*2db8*/ 	.short	0x0100
        /*2dba*/ 	.byte	0x08
	.zero		1


	//   ....[5]....
        /*2dbc*/ 	.word	0x00000370
        /*2dc0*/ 	.word	0x000000ff
        /*2dc4*/ 	.word	0x00000028
        /*2dc8*/ 	.short	0x0100
        /*2dca*/ 	.byte	0x08
	.zero		1


	//   ....[6]....
        /*2dcc*/ 	.word	0x00000750
        /*2dd0*/ 	.word	0x000000ff
        /*2dd4*/ 	.word	0x00000040
        /*2dd8*/ 	.short	0x0100
        /*2dda*/ 	.byte	0x06
	.zero		1


	//   ....[7]....
        /*2ddc*/ 	.word	0x00000780
        /*2de0*/ 	.word	0x000000ff
        /*2de4*/ 	.word	0x00000048
        /*2de8*/ 	.short	0x0100
        /*2dea*/ 	.byte	0x06
	.zero		1


	//   ....[8]....
        /*2dec*/ 	.word	0x00001680
        /*2df0*/ 	.word	0x00000004
        /*2df4*/ 	.word	0x00000000
        /*2df8*/ 	.short	0x010a
        /*2dfa*/ 	.byte	0x3f
	.zero		1


	//   ....[9]....
        /*2dfc*/ 	.word	0x000016c0
        /*2e00*/ 	.word	0x00000004
        /*2e04*/ 	.word	0x00000000
        /*2e08*/ 	.short	0x010a
        /*2e0a*/ 	.byte	0x3f
	.zero		1


	//   ....[10]....
        /*2e0c*/ 	.word	0x00004d10
        /*2e10*/ 	.word	0x00000004
        /*2e14*/ 	.word	0x00000000
        /*2e18*/ 	.short	0x010a
        /*2e1a*/ 	.byte	0x3f
	.zero		1


	//   ....[11]....
        /*2e1c*/ 	.word	0x00004d50
        /*2e20*/ 	.word	0x00000004
        /*2e24*/ 	.word	0x00000000
        /*2e28*/ 	.short	0x010a
        /*2e2a*/ 	.byte	0x3f
	.zero		1


	//   ....[12]....
        /*2e2c*/ 	.word	0x00008e40
        /*2e30*/ 	.word	0x00000004
        /*2e34*/ 	.word	0x00000000
        /*2e38*/ 	.short	0x0101
        /*2e3a*/ 	.byte	0x3f
	.zero		1


	//   ....[13]....
        /*2e3c*/ 	.word	0x00009060
        /*2e40*/ 	.word	0x00000000
        /*2e44*/ 	.word	0x00000000
        /*2e48*/ 	.short	0x0101
        /*2e4a*/ 	.byte	0x3f
	.zero		1


	//   ....[14]....
        /*2e4c*/ 	.word	0x0001ac60
        /*2e50*/ 	.word	0x00000005
        /*2e54*/ 	.word	0x00000018
        /*2e58*/ 	.short	0x010a
        /*2e5a*/ 	.byte	0x3f
	.zero		1


	//   ....[15]....
        /*2e5c*/ 	.word	0x0001aff0
        /*2e60*/ 	.word	0x00000002
        /*2e64*/ 	.word	0x00000048
        /*2e68*/ 	.short	0x0101
        /*2e6a*/ 	.byte	0x3f
	.zero		1


	//   ....[16]....
        /*2e6c*/ 	.word	0x0001b7f0
        /*2e70*/ 	.word	0x00000005
        /*2e74*/ 	.word	0x00000000
        /*2e78*/ 	.short	0x010a
        /*2e7a*/ 	.byte	0x3f
	.zero		1


	//   ....[17]....
        /*2e7c*/ 	.word	0x0001b880
        /*2e80*/ 	.word	0x00000007
        /*2e84*/ 	.word	0x00000000
        /*2e88*/ 	.short	0x010a
        /*2e8a*/ 	.byte	0x3f
	.zero		1


	//   ....[18]....
        /*2e8c*/ 	.word	0x0001b910
        /*2e90*/ 	.word	0x00000003
        /*2e94*/ 	.word	0x00000000
        /*2e98*/ 	.short	0x010a
        /*2e9a*/ 	.byte	0x3f
	.zero		1


	//   ....[19]....
        /*2e9c*/ 	.word	0x0001b970
        /*2ea0*/ 	.word	0x00000004
        /*2ea4*/ 	.word	0x00000000
        /*2ea8*/ 	.short	0x010a
        /*2eaa*/ 	.byte	0x3f
	.zero		1


	//   ....[20]....
        /*2eac*/ 	.word	0x0001b9c0
        /*2eb0*/ 	.word	0x00000004
        /*2eb4*/ 	.word	0x00000000
        /*2eb8*/ 	.short	0x010a
        /*2eba*/ 	.byte	0x3f
	.zero		1


	//   ....[21]....
        /*2ebc*/ 	.word	0x0001ba90
        /*2ec0*/ 	.word	0x00000005
        /*2ec4*/ 	.word	0x00000018
        /*2ec8*/ 	.short	0x010a
        /*2eca*/ 	.byte	0x3f
	.zero		1


	//   ....[22]....
        /*2ecc*/ 	.word	0x0001bb60
        /*2ed0*/ 	.word	0x00000005
        /*2ed4*/ 	.word	0x00000000
        /*2ed8*/ 	.short	0x010a
        /*2eda*/ 	.byte	0x3f
	.zero		1


	//   ....[23]....
        /*2edc*/ 	.word	0x0001bbb0
        /*2ee0*/ 	.word	0x00000007
        /*2ee4*/ 	.word	0x00000000
        /*2ee8*/ 	.short	0x010a
        /*2eea*/ 	.byte	0x3f
	.zero		1


	//----- nvinfo : EIATTR_NUM_MBARRIERS
	.align		4
.L_37:
        /*2eec*/ 	.byte	0x03, 0x38
        /*2eee*/ 	.short	0x0008


	//----- nvinfo : EIATTR_EXIT_INSTR_OFFSETS
	.align		4
        /*2ef0*/ 	.byte	0x04, 0x1c
        /*2ef2*/ 	.short	(.L_39 - .L_38)


	//   ....[0]....
.L_38:
        /*2ef4*/ 	.word	0x00000a80


	//   ....[1]....
        /*2ef8*/ 	.word	0x00001310


	//   ....[2]....
        /*2efc*/ 	.word	0x0001a2b0


	//   ....[3]....
        /*2f00*/ 	.word	0x0001a8d0


	//   ....[4]....
        /*2f04*/ 	.word	0x0001b960


	//----- nvinfo : EIATTR_MAX_THREADS
	.align		4
.L_39:
        /*2f08*/ 	.byte	0x04, 0x05
        /*2f0a*/ 	.short	(.L_41 - .L_40)
.L_40:
        /*2f0c*/ 	.word	0x00000180
        /*2f10*/ 	.word	0x00000001
        /*2f14*/ 	.word	0x00000001


	//----- nvinfo : EIATTR_CRS_STACK_SIZE
	.align		4
.L_41:
        /*2f18*/ 	.byte	0x04, 0x1e
        /*2f1a*/ 	.short	(.L_43 - .L_42)
.L_42:
        /*2f1c*/ 	.word	0x00000000


	//----- nvinfo : EIATTR_CBANK_PARAM_SIZE
	.align		4
.L_43:
        /*2f20*/ 	.byte	0x03, 0x19
        /*2f22*/ 	.short	0x0470


	//----- nvinfo : EIATTR_PARAM_CBANK
	.align		4
        /*2f24*/ 	.byte	0x04, 0x0a
        /*2f26*/ 	.short	(.L_45 - .L_44)
	.align		4
.L_44:
        /*2f28*/ 	.word	index@(.nv.constant0._ZN7cutlass13device_kernelINS_4gemm6kernel13GemmUniversalIN4cute5tupleIJiiiiEEENS1_10collective13CollectiveMmaINS1_34MainloopSm90TmaGmmaWarpSpecializedILi3ENS5_IJNS4_1CILi2EEENSA_ILi1EEESC_EEENS1_35KernelTmaWarpSpecializedCooperativeEEENS5_IJNSA_ILi256EEESG_NSA_ILi64EEEEEENS_6half_tENS5_IJlSC_lEEESJ_SK_NS4_8TiledMMAINS4_8MMA_AtomIJNS4_4SM904GMMA26MMA_64x256x16_F32F16F16_SSILNSO_5MajorE0ELSQ_0ELNSO_7ScaleInE1ELSR_1EEEEEENS4_6LayoutISD_NS5_IJSC_NSA_ILi0EEESV_EEEEENS5_IJNS4_10UnderscoreESY_SY_EEEEENS4_13SM90_TMA_LOADENS4_14ComposedLayoutINS4_7SwizzleILi3ELi4ELi3EEENS4_18smem_ptr_flag_bitsILi16EEENSU_INS5_IJNSA_ILi8EEESH_EEENS5_IJSH_SC_EEEEEEEvNS4_8identityENS4_23SM90_TMA_LOAD_MULTICASTES1B_vS1C_EENS_8epilogue10collective6detail29Sm90TmaWarpSpecializedAdapterINS1G_15DefaultEpilogueISJ_SK_SK_NS1F_6thread17LinearCombinationISJ_Li1EffLNS1K_9ScaleType4KindE0ELNS_15FloatRoundStyleE2ESJ_EENS1_15EpilogueDefaultEEEEEvvEEEEvNT_6ParamsE)
        /*2f2c*/ 	.short	0x0210
        /*2f2e*/ 	.short	0x0470


	//----- nvinfo : EIATTR_SW_WAR
	.align		4
.L_45:
        /*2f30*/ 	.byte	0x04, 0x36
        /*2f32*/ 	.short	(.L_47 - .L_46)
.L_46:
        /*2f34*/ 	.word	0x00000008
.L_47:


//--------------------- .nv.callgraph             --------------------------
	.section	.nv.callgraph,"",@"SHT_CUDA_CALLGRAPH"
	.align	4
	.sectionentsize	8
	.align		4
        /*0000*/ 	.word	0x00000000
	.align		4
        /*0004*/ 	.word	0xffffffff
	.align		4
        /*0008*/ 	.word	index@(_ZN7cutlass13device_kernelINS_4gemm6kernel13GemmUniversalIN4cute5tupleIJiiiiEEENS1_10collective13CollectiveMmaINS1_34MainloopSm90TmaGmmaWarpSpecializedILi3ENS5_IJNS4_1CILi2EEENSA_ILi1EEESC_EEENS1_35KernelTmaWarpSpecializedCooperativeEEENS5_IJNSA_ILi256EEESG_NSA_ILi64EEEEEENS_6half_tENS5_IJlSC_lEEESJ_SK_NS4_8TiledMMAINS4_8MMA_AtomIJNS4_4SM904GMMA26MMA_64x256x16_F32F16F16_SSILNSO_5MajorE0ELSQ_0ELNSO_7ScaleInE1ELSR_1EEEEEENS4_6LayoutISD_NS5_IJSC_NSA_ILi0EEESV_EEEEENS5_IJNS4_10UnderscoreESY_SY_EEEEENS4_13SM90_TMA_LOADENS4_14ComposedLayoutINS4_7SwizzleILi3ELi4ELi3EEENS4_18smem_ptr_flag_bitsILi16EEENSU_INS5_IJNSA_ILi8EEESH_EEENS5_IJSH_SC_EEEEEEEvNS4_8identityENS4_23SM90_TMA_LOAD_MULTICASTES1B_vS1C_EENS_8epilogue10collective6detail29Sm90TmaWarpSpecializedAdapterINS1G_15DefaultEpilogueISJ_SK_SK_NS1F_6thread17LinearCombinationISJ_Li1EffLNS1K_9ScaleType4KindE0ELNS_15FloatRoundStyleE2ESJ_EENS1_15EpilogueDefaultEEEEEvvEEEEvNT_6ParamsE)
	.align		4
        /*000c*/ 	.word	index@(__assertfail)
	.align		4
        /*0010*/ 	.word	0x00000000
	.align		4
        /*0014*/ 	.word	0xfffffffe
	.align		4
        /*0018*/ 	.word	0x00000000
	.align		4
        /*001c*/ 	.word	0xfffffffd
	.align		4
        /*0020*/ 	.word	0x00000000
	.align		4
        /*0024*/ 	.word	0xfffffffc


//--------------------- .nv.constant4             --------------------------
	.section	.nv.constant4,"a",@progbits
	.align	8
	.align		8
.nv.constant4:
        /*0000*/ 	.dword	__assertfail
	.align		8
        /*0008*/ 	.dword	__unnamed_1
	.align		8
        /*0010*/ 	.dword	_ZN39_INTERNAL_f5a93ef6_4_k_cu_4646bb68_34744cuda3std3__45__cpo5beginE
	.align		8
        /*0018*/ 	.dword	_ZN39_INTERNAL_f5a93ef6_4_k_cu_4646bb68_34744cuda3std3__45__cpo3endE
	.align		8
        /*0020*/ 	.dword	_ZN39_INTERNAL_f5a93ef6_4_k_cu_4646bb68_34744cuda3std3__45__cpo6cbeginE
	.align		8
        /*0028*/ 	.dword	_ZN39_INTERNAL_f5a93ef6_4_k_cu_4646bb68_34744cuda3std3__45__cpo4cendE
	.align		8
        /*0030*/ 	.dword	_ZN39_INTERNAL_f5a93ef6_4_k_cu_4646bb68_34744cuda3std3__441_GLOBAL__N__f5a93ef6_4_k_cu_4646bb68_34746ignoreE
	.align		8
        /*0038*/ 	.dword	_ZN39_INTERNAL_f5a93ef6_4_k_cu_4646bb68_34744cuda3std3__419piecewise_constructE
	.align		8
        /*0040*/ 	.dword	_ZN39_INTERNAL_f5a93ef6_4_k_cu_4646bb68_34744cuda3std3__48in_placeE
	.align		8
        /*0048*/ 	.dword	_ZN39_INTERNAL_f5a93ef6_4_k_cu_4646bb68_34744cuda3std6ranges3__45__cpo4swapE
	.align		8
        /*0050*/ 	.dword	_ZN39_INTERNAL_f5a93ef6_4_k_cu_4646bb68_34744cuda3std6ranges3__45__cpo9iter_moveE
	.align		8
        /*0058*/ 	.dword	_ZN39_INTERNAL_f5a93ef6_4_k_cu_4646bb68_34744cute7productE
	.align		8
        /*0060*/ 	.dword	_ZN39_INTERNAL_f5a93ef6_4_k_cu_4646bb68_34744cute1_E
	.align		8
        /*0068*/ 	.dword	$str$22
	.align		8
        /*0070*/ 	.dword	$str$23


//--------------------- .text._ZN7cutlass13device_kernelINS_4gemm6kernel13GemmUniversalIN4cute5tupleIJiiiiEEENS1_10collective13CollectiveMmaINS1_34MainloopSm90TmaGmmaWarpSpecializedILi3ENS5_IJNS4_1CILi2EEENSA_ILi1EEESC_EEENS1_35KernelTmaWarpSpecializedCooperativeEEENS5_IJNSA_ILi256EEESG_NSA_ILi64EEEEEENS_6half_tENS5_IJlSC_lEEESJ_SK_NS4_8TiledMMAINS4_8MMA_AtomIJNS4_4SM904GMMA26MMA_64x256x16_F32F16F16_SSILNSO_5MajorE0ELSQ_0ELNSO_7ScaleInE1ELSR_1EEEEEENS4_6LayoutISD_NS5_IJSC_NSA_ILi0EEESV_EEEEENS5_IJNS4_10UnderscoreESY_SY_EEEEENS4_13SM90_TMA_LOADENS4_14ComposedLayoutINS4_7SwizzleILi3ELi4ELi3EEENS4_18smem_ptr_flag_bitsILi16EEENSU_INS5_IJNSA_ILi8EEESH_EEENS5_IJSH_SC_EEEEEEEvNS4_8identityENS4_23SM90_TMA_LOAD_MULTICASTES1B_vS1C_EENS_8epilogue10collective6detail29Sm90TmaWarpSpecializedAdapterINS1G_15DefaultEpilogueISJ_SK_SK_NS1F_6thread17LinearCombinationISJ_Li1EffLNS1K_9ScaleType4KindE0ELNS_15FloatRoundStyleE2ESJ_EENS1_15EpilogueDefaultEEEEEvvEEEEvNT_6ParamsE --------------------------
	.section	.text._ZN7cutlass13device_kernelINS_4gemm6kernel13GemmUniversalIN4cute5tupleIJiiiiEEENS1_10collective13CollectiveMmaINS1_34MainloopSm90TmaGmmaWarpSpecializedILi3ENS5_IJNS4_1CILi2EEENSA_ILi1EEESC_EEENS1_35KernelTmaWarpSpecializedCooperativeEEENS5_IJNSA_ILi256EEESG_NSA_ILi64EEEEEENS_6half_tENS5_IJlSC_lEEESJ_SK_NS4_8TiledMMAINS4_8MMA_AtomIJNS4_4SM904GMMA26MMA_64x256x16_F32F16F16_SSILNSO_5MajorE0ELSQ_0ELNSO_7ScaleInE1ELSR_1EEEEEENS4_6LayoutISD_NS5_IJSC_NSA_ILi0EEESV_EEEEENS5_IJNS4_10UnderscoreESY_SY_EEEEENS4_13SM90_TMA_LOADENS4_14ComposedLayoutINS4_7SwizzleILi3ELi4ELi3EEENS4_18smem_ptr_flag_bitsILi16EEENSU_INS5_IJNSA_ILi8EEESH_EEENS5_IJSH_SC_EEEEEEEvNS4_8identityENS4_23SM90_TMA_LOAD_MULTICASTES1B_vS1C_EENS_8epilogue10collective6detail29Sm90TmaWarpSpecializedAdapterINS1G_15DefaultEpilogueISJ_SK_SK_NS1F_6thread17LinearCombinationISJ_Li1EffLNS1K_9ScaleType4KindE0ELNS_15FloatRoundStyleE2ESJ_EENS1_15EpilogueDefaultEEEEEvvEEEEvNT_6ParamsE,"ax",@progbits
	.align	128
.text._ZN7cutlass13device_kernelINS_4gemm6kernel13GemmUniversalIN4cute5tupleIJiiiiEEENS1_10collective13CollectiveMmaINS1_34MainloopSm90TmaGmmaWarpSpecializedILi3ENS5_IJNS4_1CILi2EEENSA_ILi1EEESC_EEENS1_35KernelTmaWarpSpecializedCooperativeEEENS5_IJNSA_ILi256EEESG_NSA_ILi64EEEEEENS_6half_tENS5_IJlSC_lEEESJ_SK_NS4_8TiledMMAINS4_8MMA_AtomIJNS4_4SM904GMMA26MMA_64x256x16_F32F16F16_SSILNSO_5MajorE0ELSQ_0ELNSO_7ScaleInE1ELSR_1EEEEEENS4_6LayoutISD_NS5_IJSC_NSA_ILi0EEESV_EEEEENS5_IJNS4_10UnderscoreESY_SY_EEEEENS4_13SM90_TMA_LOADENS4_14ComposedLayoutINS4_7SwizzleILi3ELi4ELi3EEENS4_18smem_ptr_flag_bitsILi16EEENSU_INS5_IJNSA_ILi8EEESH_EEENS5_IJSH_SC_EEEEEEEvNS4_8identityENS4_23SM90_TMA_LOAD_MULTICASTES1B_vS1C_EENS_8epilogue10collective6detail29Sm90TmaWarpSpecializedAdapterINS1G_15DefaultEpilogueISJ_SK_SK_NS1F_6thread17LinearCombinationISJ_Li1EffLNS1K_9ScaleType4KindE0ELNS_15FloatRoundStyleE2ESJ_EENS1_15EpilogueDefaultEEEEEvvEEEEvNT_6ParamsE:
        .type           _ZN7cutlass13device_kernelINS_4gemm6kernel13GemmUniversalIN4cute5tupleIJiiiiEEENS1_10collective13CollectiveMmaINS1_34MainloopSm90TmaGmmaWarpSpecializedILi3ENS5_IJNS4_1CILi2EEENSA_ILi1EEESC_EEENS1_35KernelTmaWarpSpecializedCooperativeEEENS5_IJNSA_ILi256EEESG_NSA_ILi64EEEEEENS_6half_tENS5_IJlSC_lEEESJ_SK_NS4_8TiledMMAINS4_8MMA_AtomIJNS4_4SM904GMMA26MMA_64x256x16_F32F16F16_SSILNSO_5MajorE0ELSQ_0ELNSO_7ScaleInE1ELSR_1EEEEEENS4_6LayoutISD_NS5_IJSC_NSA_ILi0EEESV_EEEEENS5_IJNS4_10UnderscoreESY_SY_EEEEENS4_13SM90_TMA_LOADENS4_14ComposedLayoutINS4_7SwizzleILi3ELi4ELi3EEENS4_18smem_ptr_flag_bitsILi16EEENSU_INS5_IJNSA_ILi8EEESH_EEENS5_IJSH_SC_EEEEEEEvNS4_8identityENS4_23SM90_TMA_LOAD_MULTICASTES1B_vS1C_EENS_8epilogue10collective6detail29Sm90TmaWarpSpecializedAdapterINS1G_15DefaultEpilogueISJ_SK_SK_NS1F_6thread17LinearCombinationISJ_Li1EffLNS1K_9ScaleType4KindE0ELNS_15FloatRoundStyleE2ESJ_EENS1_15EpilogueDefaultEEEEEvvEEEEvNT_6ParamsE,@function
        .size           _ZN7cutlass13device_kernelINS_4gemm6kernel13GemmUniversalIN4cute5tupleIJiiiiEEENS1_10collective13CollectiveMmaINS1_34MainloopSm90TmaGmmaWarpSpecializedILi3ENS5_IJNS4_1CILi2EEENSA_ILi1EEESC_EEENS1_35KernelTmaWarpSpecializedCooperativeEEENS5_IJNSA_ILi256EEESG_NSA_ILi64EEEEEENS_6half_tENS5_IJlSC_lEEESJ_SK_NS4_8TiledMMAINS4_8MMA_AtomIJNS4_4SM904GMMA26MMA_64x256x16_F32F16F16_SSILNSO_5MajorE0ELSQ_0ELNSO_7ScaleInE1ELSR_1EEEEEENS4_6LayoutISD_NS5_IJSC_NSA_ILi0EEESV_EEEEENS5_IJNS4_10UnderscoreESY_SY_EEEEENS4_13SM90_TMA_LOADENS4_14ComposedLayoutINS4_7SwizzleILi3ELi4ELi3EEENS4_18smem_ptr_flag_bitsILi16EEENSU_INS5_IJNSA_ILi8EEESH_EEENS5_IJSH_SC_EEEEEEEvNS4_8identityENS4_23SM90_TMA_LOAD_MULTICASTES1B_vS1C_EENS_8epilogue10collective6detail29Sm90TmaWarpSpecializedAdapterINS1G_15DefaultEpilogueISJ_SK_SK_NS1F_6thread17LinearCombinationISJ_Li1EffLNS1K_9ScaleType4KindE0ELNS_15FloatRoundStyleE2ESJ_EENS1_15EpilogueDefaultEEEEEvvEEEEvNT_6ParamsE,(.L_x_579 - _ZN7cutlass13device_kernelINS_4gemm6kernel13GemmUniversalIN4cute5tupleIJiiiiEEENS1_10collective13CollectiveMmaINS1_34MainloopSm90TmaGmmaWarpSpecializedILi3ENS5_IJNS4_1CILi2EEENSA_ILi1EEESC_EEENS1_35KernelTmaWarpSpecializedCooperativeEEENS5_IJNSA_ILi256EEESG_NSA_ILi64EEEEEENS_6half_tENS5_IJlSC_lEEESJ_SK_NS4_8TiledMMAINS4_8MMA_AtomIJNS4_4SM904GMMA26MMA_64x256x16_F32F16F16_SSILNSO_5MajorE0ELSQ_0ELNSO_7ScaleInE1ELSR_1EEEEEENS4_6LayoutISD_NS5_IJSC_NSA_ILi0EEESV_EEEEENS5_IJNS4_10UnderscoreESY_SY_EEEEENS4_13SM90_TMA_LOADENS4_14ComposedLayoutINS4_7SwizzleILi3ELi4ELi3EEENS4_18smem_ptr_flag_bitsILi16EEENSU_INS5_IJNSA_ILi8EEESH_EEENS5_IJSH_SC_EEEEEEEvNS4_8identityENS4_23SM90_TMA_LOAD_MULTICASTES1B_vS1C_EENS_8epilogue10collective6detail29Sm90TmaWarpSpecializedAdapterINS1G_15DefaultEpilogueISJ_SK_SK_NS1F_6thread17LinearCombinationISJ_Li1EffLNS1K_9ScaleType4KindE0ELNS_15FloatRoundStyleE2ESJ_EENS1_15EpilogueDefaultEEEEEvvEEEEvNT_6ParamsE)
        .other          _ZN7cutlass13device_kernelINS_4gemm6kernel13GemmUniversalIN4cute5tupleIJiiiiEEENS1_10collective13CollectiveMmaINS1_34MainloopSm90TmaGmmaWarpSpecializedILi3ENS5_IJNS4_1CILi2EEENSA_ILi1EEESC_EEENS1_35KernelTmaWarpSpecializedCooperativeEEENS5_IJNSA_ILi256EEESG_NSA_ILi64EEEEEENS_6half_tENS5_IJlSC_lEEESJ_SK_NS4_8TiledMMAINS4_8MMA_AtomIJNS4_4SM904GMMA26MMA_64x256x16_F32F16F16_SSILNSO_5MajorE0ELSQ_0ELNSO_7ScaleInE1ELSR_1EEEEEENS4_6LayoutISD_NS5_IJSC_NSA_ILi0EEESV_EEEEENS5_IJNS4_10UnderscoreESY_SY_EEEEENS4_13SM90_TMA_LOADENS4_14ComposedLayoutINS4_7SwizzleILi3ELi4ELi3EEENS4_18smem_ptr_flag_bitsILi16EEENSU_INS5_IJNSA_ILi8EEESH_EEENS5_IJSH_SC_EEEEEEEvNS4_8identityENS4_23SM90_TMA_LOAD_MULTICASTES1B_vS1C_EENS_8epilogue10collective6detail29Sm90TmaWarpSpecializedAdapterINS1G_15DefaultEpilogueISJ_SK_SK_NS1F_6thread17LinearCombinationISJ_Li1EffLNS1K_9ScaleType4KindE0ELNS_15FloatRoundStyleE2ESJ_EENS1_15EpilogueDefaultEEEEEvvEEEEvNT_6ParamsE,@"STO_CUDA_ENTRY STV_DEFAULT"
_ZN7cutlass13device_kernelINS_4gemm6kernel13GemmUniversalIN4cute5tupleIJiiiiEEENS1_10collective13CollectiveMmaINS1_34MainloopSm90TmaGmmaWarpSpecializedILi3ENS5_IJNS4_1CILi2EEENSA_ILi1EEESC_EEENS1_35KernelTmaWarpSpecializedCooperativeEEENS5_IJNSA_ILi256EEESG_NSA_ILi64EEEEEENS_6half_tENS5_IJlSC_lEEESJ_SK_NS4_8TiledMMAINS4_8MMA_AtomIJNS4_4SM904GMMA26MMA_64x256x16_F32F16F16_SSILNSO_5MajorE0ELSQ_0ELNSO_7ScaleInE1ELSR_1EEEEEENS4_6LayoutISD_NS5_IJSC_NSA_ILi0EEESV_EEEEENS5_IJNS4_10UnderscoreESY_SY_EEEEENS4_13SM90_TMA_LOADENS4_14ComposedLayoutINS4_7SwizzleILi3ELi4ELi3EEENS4_18smem_ptr_flag_bitsILi16EEENSU_INS5_IJNSA_ILi8EEESH_EEENS5_IJSH_SC_EEEEEEEvNS4_8identityENS4_23SM90_TMA_LOAD_MULTICASTES1B_vS1C_EENS_8epilogue10collective6detail29Sm90TmaWarpSpecializedAdapterINS1G_15DefaultEpilogueISJ_SK_SK_NS1F_6thread17LinearCombinationISJ_Li1EffLNS1K_9ScaleType4KindE0ELNS_15FloatRoundStyleE2ESJ_EENS1_15EpilogueDefaultEEEEEvvEEEEvNT_6ParamsE:
[----:B------:R-:W0:Y:S02]  /*0000*/  LDC R1, c[0x0][0x28] ;  /* 0x00000a00ff017b82 */ /* 0x000e240000000800 */
[----:B0-----:R-:W-:Y:S01]  /*0010*/  VIADD R1, R1, 0xfffff878 ;  /* 0xfffff87801017836 */ /* 0x001fe20000000000 */
[----:B------:R-:W0:Y:S01]  /*0020*/  S2R R4, SR_TID.X ;  /* 0x0000000000047919 */ /* 0x000e220000002100 */
[----:B------:R-:W-:Y:S01]  /*0030*/  ELECT P0, URZ, PT ;  /* 0x00000000003f782f */ /* 0x000fe20003800000 */
[----:B------:R-:W-:Y:S01]  /*0040*/  BSSY B0, `(.L_x_0) ;  /* 0x0000015000007945 */ /* 0x000fe20003800000 */
[--C-:B0-----:R-:W-:Y:S02]  /*0050*/  SHF.R.U32.HI R0, RZ, 0x5, R4.reuse ;  /* 0x00000005ff007819 */ /* 0x101fe40000011604 */
[----:B------:R-:W-:-:S03]  /*0060*/  SHF.R.U32.HI R2, RZ, 0x7, R4 ;  /* 0x00000007ff027819 */ /* 0x000fc60000011604 */
[----:B------:R-:W0:Y:S04]  /*0070*/  SHFL.IDX PT, R3, R0, RZ, 0x1f ;  /* 0x00001fff00037589 */ /* 0x000e2800000e0000 */
[----:B------:R-:W1:Y:S01]  /*0080*/  SHFL.IDX PT, R2, R2, RZ, 0x1f ;  /* 0x00001fff02027589 */ /* 0x000e6200000e0000 */
[----:B0-----:R-:W-:Y:S02]  /*0090*/  R2UR UR9, R3 ;  /* 0x00000000030972ca */ /* 0x001fe400000e0000 */
[----:B-1----:R-:W-:-:S11]  /*00a0*/  R2UR UR5, R2 ;  /* 0x00000000020572ca */ /* 0x002fd600000e0000 */
[----:B------:R-:W-:Y:S02]  /*00b0*/  USHF.R.S32.HI UR4, URZ, 0x1f, UR9 ;  /* 0x0000001f3f047899 */ /* 0x000fe40008011409 */
[----:B------:R-:W-:Y:S02]  /*00c0*/  ISETP.NE.OR P0, PT, RZ, UR9, !P0 ;  /* 0x00000009ff007c0c */ /* 0x000fe4000c705670 */
[----:B------:R-:W-:-:S04]  /*00d0*/  ULEA.HI UR4, UR4, UR9, URZ, 0x2 ;  /* 0x0000000904047291 */ /* 0x000fc8000f8f103f */
[----:B------:R-:W-:-:S04]  /*00e0*/  ULOP3.LUT UR4, UR4, 0xfffffffc, URZ, 0xc0, !UPT ;  /* 0xfffffffc04047892 */ /* 0x000fc8000f8ec03f */
[----:B------:R-:W-:-:S03]  /*00f0*/  UIADD3 UR9, UR9, -UR4, URZ ;  /* 0x8000000409097290 */ /* 0x000fc6000fffe03f */
[----:B------:R-:W-:Y:S09]  /*0100*/  @P0 BRA `(.L_x_1) ;  /* 0x0000000000200947 */ /* 0x000ff20003800000 */
[----:B------:R-:W-:Y:S02]  /*0110*/  ULDC.64 UR6, c[0x0][0x198] ;  /* 0x0000660000067ab9 */ /* 0x000fe40000000a00 */
[----:B------:R-:W-:Y:S02]  /*0120*/  UIADD3 UR10, UP0, UR6, 0xf0, URZ ;  /* 0x000000f0060a7890 */ /* 0x000fe4000ff1e03f */
[----:B------:R-:W-:Y:S02]  /*0130*/  UIADD3 UR6, UP1, UR6, 0x1f0, URZ ;  /* 0x000001f006067890 */ /* 0x000fe4000ff3e03f */
[----:B------:R-:W-:Y:S02]  /*0140*/  UIADD3.X UR11, URZ, UR7, URZ, UP0, !UPT ;  /* 0x000000073f0b7290 */ /* 0x000fe400087fe43f */
[----:B------:R-:W-:-:S07]  /*0150*/  UIADD3.X UR7, URZ, UR7, URZ, UP1, !UPT ;  /* 0x000000073f077290 */ /* 0x000fce0008ffe43f */
[----:B------:R0:W-:Y:S02]  /*0160*/  UTMACCTL.PF [UR10] ;  /* 0x000000000a0079b9 */ /* 0x0001e40008040000 */
[----:B------:R0:W-:Y:S02]  /*0170*/  UTMACCTL.PF [UR6] ;  /* 0x00000000060079b9 */ /* 0x0001e40008040000 */
[----:B0-----:R-:W-:Y:S01]  /*0180*/  NOP ;  /* 0x0000000000007918 */ /* 0x001fe20000000000 */
.L_x_1:
[----:B------:R-:W-:Y:S05]  /*0190*/  BSYNC B0 ;  /* 0x0000000000007941 */ /* 0x000fea0003800000 */
.L_x_0:
[----:B------:R-:W0:Y:S01]  /*01a0*/  SHFL.IDX PT, R2, R0, RZ, 0x1f ;  /* 0x00001fff00027589 */ /* 0x000e2200000e0000 */
[----:B------:R-:W-:Y:S01]  /*01b0*/  UISETP.NE.AND UP0, UPT, UR9, 0x3, UPT ;  /* 0x000000030900788c */ /* 0x000fe2000bf05270 */
[----:B------:R-:W-:Y:S01]  /*01c0*/  ISETP.NE.AND P1, PT, RZ, UR5, PT ;  /* 0x00000005ff007c0c */ /* 0x000fe2000bf25270 */
[----:B------:R-:W-:Y:S02]  /*01d0*/  UIADD3 UR16, UR5, -0x1, URZ ;  /* 0xffffffff05107890 */ /* 0x000fe4000fffe03f */
[----:B------:R-:W-:Y:S02]  /*01e0*/  UISETP.EQ.OR UP0, UPT, UR9, URZ, !UP0 ;  /* 0x0000003f0900728c */ /* 0x000fe4000c702670 */
[----:B------:R-:W-:Y:S02]  /*01f0*/  UISETP.GE.U32.AND UP1, UPT, UR16, 0x2, UPT ;  /* 0x000000021000788c */ /* 0x000fe4000bf26070 */
[----:B------:R-:W-:-:S04]  /*0200*/  UISETP.EQ.AND UP0, UPT, UR5, URZ, UP0 ;  /* 0x0000003f0500728c */ /* 0x000fc80008702270 */
[----:B------:R-:W-:-:S04]  /*0210*/  USEL UR40, URZ, 0x1, !UP0 ;  /* 0x000000013f287887 */ /* 0x000fc8000c000000 */
[----:B------:R-:W-:Y:S01]  /*0220*/  USEL UR40, UR40, 0x2, UP1 ;  /* 0x0000000228287887 */ /* 0x000fe20008800000 */
[----:B0-----:R-:W-:-:S13]  /*0230*/  ISETP.NE.AND P0, PT, R2, RZ, PT ;  /* 0x000000ff0200720c */ /* 0x001fda0003f05270 */
[----:B------:R-:W-:Y:S05]  /*0240*/  @P0 BRA `(.L_x_2) ;  /* 0x0000000000500947 */ /* 0x000fea0003800000 */
[----:B------:R-:W0:Y:S01]  /*0250*/  S2UR UR8, SR_CgaCtaId ;  /* 0x00000000000879c3 */ /* 0x000e220000008800 */
[----:B------:R-:W-:Y:S01]  /*0260*/  UMOV UR4, 0x400 ;  /* 0x0000040000047882 */ /* 0x000fe20000000000 */
[----:B------:R-:W-:Y:S01]  /*0270*/  UMOV UR5, 0x1 ;  /* 0x0000000100057882 */ /* 0x000fe20000000000 */
[----:B------:R-:W-:Y:S01]  /*0280*/  UMOV UR6, 0x4 ;  /* 0x0000000400067882 */ /* 0x000fe20000000000 */
[----:B------:R-:W-:Y:S01]  /*0290*/  ELECT P0, URZ, PT ;  /* 0x00000000003f782f */ /* 0x000fe20003800000 */
[----:B------:R-:W-:-:S04]  /*02a0*/  UIADD3 UR6, -UR6, 0x100000, URZ ;  /* 0x0010000006067890 */ /* 0x000fc8000fffe13f */
[----:B------:R-:W-:Y:S02]  /*02b0*/  USHF.L.U32 UR7, UR6, 0xb, URZ ;  /* 0x0000000b06077899 */ /* 0x000fe4000800063f */
[----:B------:R-:W-:Y:S02]  /*02c0*/  USHF.L.U32 UR6, UR6, 0x1, URZ ;  /* 0x0000000106067899 */ /* 0x000fe4000800063f */
[----:B0-----:R-:W-:Y:S02]  /*02d0*/  ULEA UR8, UR8, UR4, 0x18 ;  /* 0x0000000408087291 */ /* 0x001fe4000f8ec03f */
[----:B------:R-:W-:-:S04]  /*02e0*/  UIADD3 UR4, -UR5, 0x100000, URZ ;  /* 0x0010000005047890 */ /* 0x000fc8000fffe13f */
[----:B------:R-:W-:Y:S02]  /*02f0*/  USHF.L.U32 UR5, UR4, 0xb, URZ ;  /* 0x0000000b04057899 */ /* 0x000fe4000800063f */
[----:B------:R-:W-:Y:S01]  /*0300*/  USHF.L.U32 UR4, UR4, 0x1, URZ ;  /* 0x0000000104047899 */ /* 0x000fe2000800063f */
[----:B------:R-:W0:Y:S11]  /*0310*/  FENCE.VIEW.ASYNC.S ;  /* 0x00000000000073c6 */ /* 0x000e360000000000 */
[----:B0-----:R0:W1:Y:S01]  /*0320*/  SYNCS.EXCH.64 URZ, [UR8], UR4 ;  /* 0x00000004083f75b2 */ /* 0x0010620008000100 */
[----:B------:R0:W2:Y:S01]  /*0330*/  SYNCS.EXCH.64 URZ, [UR8+0x18], UR6 ;  /* 0x00001806083f75b2 */ /* 0x0000a20008000100 */
[----:B------:R0:W3:Y:S01]  /*0340*/  SYNCS.EXCH.64 URZ, [UR8+0x8], UR4 ;  /* 0x00000804083f75b2 */ /* 0x0000e20008000100 */
[----:B------:R0:W4:Y:S01]  /*0350*/  SYNCS.EXCH.64 URZ, [UR8+0x20], UR6 ;  /* 0x00002006083f75b2 */ /* 0x0001220008000100 */
[----:B------:R0:W0:Y:S01]  /*0360*/  SYNCS.EXCH.64 URZ, [UR8+0x10], UR4 ;  /* 0x00001004083f75b2 */ /* 0x0000220008000100 */
[----:B------:R0:W0:Y:S01]  /*0370*/  SYNCS.EXCH.64 URZ, [UR8+0x28], UR6 ;  /* 0x00002806083f75b2 */ /* 0x0000220008000100 */
[----:B------:R-:W-:Y:S01]  /*0380*/  NOP ;  /* 0x0000000000007918 */ /* 0x000fe20000000000 */
.L_x_2:
[----:B------:R-:W5:Y:S01]  /*0390*/  S2UR UR13, SR_CTAID.X ;  /* 0x00000000000d79c3 */ /* 0x000f620000002500 */
[----:B------:R-:W-:Y:S01]  /*03a0*/  SHF.R.S32.HI R3, RZ, 0x1f, R4 ;  /* 0x0000001fff037819 */ /* 0x000fe20000011404 */
[----:B------:R5:W1:Y:S01]  /*03b0*/  SHFL.IDX PT, R6, R0, RZ, 0x1f ;  /* 0x00001fff00067589 */ /* 0x000a6200000e0000 */
[----:B0-----:R-:W-:Y:S01]  /*03c0*/  ULDC UR4, c[0x0][0x150] ;  /* 0x0000540000047ab9 */ /* 0x001fe20000000800 */
[----:B------:R-:W-:Y:S02]  /*03d0*/  ELECT P0, URZ, PT ;  /* 0x00000000003f782f */ /* 0x000fe40003800000 */
[----:B------:R-:W-:Y:S01]  /*03e0*/  LEA.HI R3, R3, R4, RZ, 0x7 ;  /* 0x0000000403037211 */ /* 0x000fe200078f38ff */
[----:B------:R-:W-:Y:S01]  /*03f0*/  ULDC UR5, c[0x0][0x154] ;  /* 0x0000550000057ab9 */ /* 0x000fe20000000800 */
[----:B------:R-:W-:Y:S01]  /*0400*/  SHF.R.S32.HI R7, RZ, 0x1f, R2 ;  /* 0x0000001fff077819 */ /* 0x000fe20000011402 */
[----:B------:R-:W0:Y:S01]  /*0410*/  S2UR UR10, SR_CTAID.Y ;  /* 0x00000000000a79c3 */ /* 0x000e220000002600 */
[----:B------:R-:W-:Y:S01]  /*0420*/  LOP3.LUT R3, R3, 0xffffff80, RZ, 0xc0, !PT ;  /* 0xffffff8003037812 */ /* 0x000fe200078ec0ff */
[----:B------:R-:W-:Y:S01]  /*0430*/  ULDC UR8, c[0x0][0x144] ;  /* 0x0000510000087ab9 */ /* 0x000fe20000000800 */
[----:B------:R-:W-:Y:S01]  /*0440*/  LEA.HI R7, R7, R2, RZ, 0x2 ;  /* 0x0000000207077211 */ /* 0x000fe200078f10ff */
[----:B------:R-:W-:Y:S01]  /*0450*/  NOP ;  /* 0x0000000000007918 */ /* 0x000fe20000000000 */
[----:B------:R-:W-:Y:S01]  /*0460*/  NOP ;  /* 0x0000000000007918 */ /* 0x000fe20000000000 */
[----:B------:R-:W-:Y:S01]  /*0470*/  IMAD.IADD R3, R4, 0x1, -R3 ;  /* 0x0000000104037824 */ /* 0x000fe200078e0a03 */
[----:B------:R-:W-:Y:S01]  /*0480*/  LOP3.LUT R7, R7, 0x3ffffffc, RZ, 0xc0, !PT ;  /* 0x3ffffffc07077812 */ /* 0x000fe200078ec0ff */
[----:B------:R-:W-:Y:S01]  /*0490*/  ULDC UR11, c[0x0][0x148] ;  /* 0x00005200000b7ab9 */ /* 0x000fe20000000800 */
[----:B------:R-:W-:-:S02]  /*04a0*/  MOV R17, 0x1 ;  /* 0x0000000100117802 */ /* 0x000fc40000000f00 */
[----:B------:R-:W-:Y:S02]  /*04b0*/  SHF.R.S32.HI R4, RZ, 0x1f, R3 ;  /* 0x0000001fff047819 */ /* 0x000fe40000011403 */
[----:B------:R-:W-:Y:S02]  /*04c0*/  IADD3 R2, R2, -R7, RZ ;  /* 0x8000000702027210 */ /* 0x000fe40007ffe0ff */
[----:B------:R-:W-:Y:S02]  /*04d0*/  LEA.HI R4, R4, R3, RZ, 0x3 ;  /* 0x0000000304047211 */ /* 0x000fe400078f18ff */
[----:B-----5:R-:W-:Y:S02]  /*04e0*/  I2FP.F32.U32 R5, UR13 ;  /* 0x0000000d00057c45 */ /* 0x020fe40008201000 */
[--C-:B------:R-:W-:Y:S02]  /*04f0*/  SHF.R.S32.HI R0, RZ, 0x3, R4.reuse ;  /* 0x00000003ff007819 */ /* 0x100fe40000011404 */
[----:B-1----:R-:W-:Y:S01]  /*0500*/  ISETP.NE.OR P0, PT, R6, RZ, !P0 ;  /* 0x000000ff0600720c */ /* 0x002fe20004705670 */
[----:B------:R-:W-:Y:S01]  /*0510*/  FMUL R8, R5, UR4 ;  /* 0x0000000405087c20 */ /* 0x000fe20008400000 */
[----:B------:R-:W-:-:S04]  /*0520*/  SHF.R.S32.HI R5, RZ, 0x1f, R4 ;  /* 0x0000001fff057819 */ /* 0x000fc80000011404 */
[----:B------:R-:W-:Y:S01]  /*0530*/  LEA.HI R5, R5, R0, RZ, 0x2 ;  /* 0x0000000005057211 */ /* 0x000fe200078f10ff */
[----:B------:R-:W1:Y:S03]  /*0540*/  F2I.U32.TRUNC.NTZ R8, R8 ;  /* 0x0000000800087305 */ /* 0x000e66000020f000 */
[----:B------:R-:W-:-:S03]  /*0550*/  LOP3.LUT R5, R5, 0xfffffffc, RZ, 0xc0, !PT ;  /* 0xfffffffc05057812 */ /* 0x000fc600078ec0ff */
[----:B------:R-:W-:Y:S01]  /*0560*/  VOTEU.ALL UP0, P0 ;  /* 0x00000000003f7886 */ /* 0x000fe20000000000 */
[----:B------:R-:W-:Y:S01]  /*0570*/  VOTEU.ALL UP1, P0 ;  /* 0x00000000003f7886 */ /* 0x000fe20000020000 */
[----:B------:R-:W-:Y:S01]  /*0580*/  IMAD.IADD R5, R0, 0x1, -R5 ;  /* 0x0000000100057824 */ /* 0x000fe200078e0a05 */
[----:B0-----:R-:W-:Y:S02]  /*0590*/  I2FP.F32.U32 R0, UR10 ;  /* 0x0000000a00007c45 */ /* 0x001fe40008201000 */
[----:B------:R-:W0:Y:S01]  /*05a0*/  @!UP0 S2UR UR7, SR_CgaCtaId ;  /* 0x00000000000789c3 */ /* 0x000e220000008800 */
[----:B------:R-:W-:Y:S01]  /*05b0*/  IMAD R2, R2, 0x4, R5 ;  /* 0x0000000402027824 */ /* 0x000fe200078e0205 */
[----:B------:R-:W-:Y:S01]  /*05c0*/  @!UP0 UMOV UR6, 0x400 ;  /* 0x0000040000068882 */ /* 0x000fe20000000000 */
[----:B------:R-:W-:Y:S01]  /*05d0*/  FMUL R4, R0, UR5 ;  /* 0x0000000500047c20 */ /* 0x000fe20008400000 */
[----:B-1----:R-:W-:Y:S02]  /*05e0*/  R2UR UR4, R8 ;  /* 0x00000000080472ca */ /* 0x002fe400000e0000 */
[----:B------:R-:W-:-:S03]  /*05f0*/  LEA.HI R0, R2, R2, RZ, 0x1 ;  /* 0x0000000202007211 */ /* 0x000fc600078f08ff */
[----:B------:R-:W1:Y:S01]  /*0600*/  F2I.U32.TRUNC.NTZ R4, R4 ;  /* 0x0000000400047305 */ /* 0x000e62000020f000 */
[----:B------:R-:W-:-:S05]  /*0610*/  LOP3.LUT R5, R0, 0xfffffffe, RZ, 0xc0, !PT ;  /* 0xfffffffe00057812 */ /* 0x000fca00078ec0ff */
[----:B------:R-:W-:Y:S02]  /*0620*/  IMAD.IADD R5, R2, 0x1, -R5 ;  /* 0x0000000102057824 */ /* 0x000fe400078e0a05 */
[----:B------:R-:W-:-:S04]  /*0630*/  UIADD3 UR4, -UR4, URZ, URZ ;  /* 0x0000003f04047290 */ /* 0x000fc8000fffe13f */
[----:B------:R-:W-:Y:S01]  /*0640*/  UIMAD UR8, UR8, UR4, UR13 ;  /* 0x00000004080872a4 */ /* 0x000fe2000f8e020d */
[----:B-1----:R-:W-:Y:S02]  /*0650*/  R2UR UR12, R4 ;  /* 0x00000000040c72ca */ /* 0x002fe400000e0000 */
[----:B------:R-:W-:Y:S01]  /*0660*/  UMOV UR4, 0x20 ;  /* 0x0000002000047882 */ /* 0x000fe20000000000 */
[----:B------:R-:W1:Y:S02]  /*0670*/  LDC R4, c[0x0][0x140] ;  /* 0x00005000ff047b82 */ /* 0x000e640000000800 */
[----:B------:R-:W-:Y:S01]  /*0680*/  ISETP.NE.AND P3, PT, R5, UR8, PT ;  /* 0x0000000805007c0c */ /* 0x000fe2000bf65270 */
[----:B------:R-:W-:-:S04]  /*0690*/  @!UP0 UIADD3 UR4, -UR4, 0x100000, URZ ;  /* 0x0010000004048890 */ /* 0x000fc8000fffe13f */
[----:B------:R-:W-:Y:S02]  /*06a0*/  @!UP0 USHF.L.U32 UR5, UR4, 0xb, URZ ;  /* 0x0000000b04058899 */ /* 0x000fe4000800063f */
[----:B------:R-:W-:Y:S01]  /*06b0*/  @!UP0 USHF.L.U32 UR4, UR4, 0x1, URZ ;  /* 0x0000000104048899 */ /* 0x000fe2000800063f */
[C---:B------:R-:W-:Y:S01]  /*06c0*/  IMAD.SHL.U32 R5, R2.reuse, 0x4, RZ ;  /* 0x0000000402057824 */ /* 0x040fe200078e00ff */
[----:B0-----:R-:W-:Y:S01]  /*06d0*/  @!UP0 ULEA UR6, UR7, UR6, 0x18 ;  /* 0x0000000607068291 */ /* 0x001fe2000f8ec03f */
[----:B------:R-:W-:Y:S01]  /*06e0*/  VOTEU.ALL UP0, P0 ;  /* 0x00000000003f7886 */ /* 0x000fe20000000000 */
[----:B------:R-:W-:Y:S02]  /*06f0*/  LOP3.LUT P0, RZ, R3, 0x7, RZ, 0xc0, !PT ;  /* 0x0000000703ff7812 */ /* 0x000fe4000780c0ff */
[----:B------:R-:W-:Y:S01]  /*0700*/  LOP3.LUT R152, R2, 0xc, R5, 0x78, !PT ;  /* 0x0000000c02987812 */ /* 0x000fe200078e7805 */
[----:B------:R-:W-:-:S03]  /*0710*/  UIADD3 UR12, -UR12, URZ, URZ ;  /* 0x0000003f0c0c7290 */ /* 0x000fc6000fffe13f */
[C---:B------:R-:W-:Y:S02]  /*0720*/  ISETP.LT.U32.AND P0, PT, R152.reuse, 0x2, !P0 ;  /* 0x000000029800780c */ /* 0x040fe40004701070 */
[----:B------:R-:W-:Y:S01]  /*0730*/  @P3 LEA.HI R0, R152, R152, RZ, 0x1 ;  /* 0x0000009898003211 */ /* 0x000fe200078f08ff */
[----:B------:R-:W0:Y:S02]  /*0740*/  FENCE.VIEW.ASYNC.S ;  /* 0x00000000000073c6 */ /* 0x000e240000000000 */
[----:B0-----:R-:W0:Y:S01]  /*0750*/  @!UP0 SYNCS.EXCH.64 URZ, [UR6+0x40], UR4 ;  /* 0x00004004063f85b2 */ /* 0x001e220008000100 */
[----:B------:R-:W-:Y:S02]  /*0760*/  @P3 SHF.R.S32.HI R0, RZ, 0x1, R0 ;  /* 0x00000001ff003819 */ /* 0x000fe40000011400 */
[----:B-1----:R-:W-:Y:S01]  /*0770*/  ISETP.EQ.U32.AND P2, PT, R4, 0x1, PT ;  /* 0x000000010400780c */ /* 0x002fe20003f42070 */
[----:B------:R1:W0:Y:S01]  /*0780*/  @!UP1 SYNCS.EXCH.64 URZ, [UR6+0x48], UR4 ;  /* 0x00004804063f95b2 */ /* 0x0002220008000100 */
[----:B------:R-:W-:Y:S01]  /*0790*/  NOP ;  /* 0x0000000000007918 */ /* 0x000fe20000000000 */
[----:B-1----:R-:W-:-:S06]  /*07a0*/  UIMAD UR4, UR11, UR12, UR10 ;  /* 0x0000000c0b0472a4 */ /* 0x002fcc000f8e020a */
[----:B------:R-:W-:Y:S02]  /*07b0*/  @P3 ISETP.NE.AND P4, PT, R0, UR4, PT ;  /* 0x0000000400003c0c */ /* 0x000fe4000bf85270 */
[----:B------:R-:W-:Y:S02]  /*07c0*/  SEL R0, RZ, 0x1, !P0 ;  /* 0x00000001ff007807 */ /* 0x000fe40004000000 */
[----:B------:R-:W-:-:S04]  /*07d0*/  @P3 SEL R17, RZ, 0x1, P4 ;  /* 0x00000001ff113807 */ /* 0x000fc80002000000 */
[----:B------:R-:W-:Y:S01]  /*07e0*/  LOP3.LUT R17, R17, R0, RZ, 0xc0, !PT ;  /* 0x0000000011117212 */ /* 0x000fe200078ec0ff */
[----:B------:R-:W-:Y:S06]  /*07f0*/  @!P2 BRA `(.L_x_3) ;  /* 0x000000000008a947 */ /* 0x000fec0003800000 */
[----:B0-234-:R-:W-:Y:S01]  /*0800*/  UCGABAR_ARV ;  /* 0x00000000000079c7 */ /* 0x01dfe20008000000 */
[----:B------:R-:W-:Y:S05]  /*0810*/  BRA `(.L_x_4) ;  /* 0x0000000000047947 */ /* 0x000fea0003800000 */
.L_x_3:
[----:B0-234-:R-:W-:Y:S01]  /*0820*/  NOP ;  /* 0x0000000000007918 */ /* 0x01dfe20000000000 */
.L_x_4:
[----:B------:R-:W-:Y:S01]  /*0830*/  ULDC UR4, c[0x0][0x65c] ;  /* 0x0001970000047ab9 */ /* 0x000fe20000000800 */
[----:B------:R-:W-:Y:S01]  /*0840*/  UMOV UR5, URZ ;  /* 0x0000003f00057c82 */ /* 0x000fe20008000000 */
[----:B------:R-:W-:-:S03]  /*0850*/  UISETP.NE.AND UP0, UPT, UR4, 0x1, UPT ;  /* 0x000000010400788c */ /* 0x000fc6000bf05270 */
[----:B------:R-:W-:Y:S01]  /*0860*/  UMOV UR4, UR13 ;  /* 0x0000000d00047c82 */ /* 0x000fe20008000000 */
[----:B------:R-:W-:Y:S02]  /*0870*/  UP2UR UR45, UPR, URZ, 0x1 ;  /* 0x000000013f2d7883 */ /* 0x000fe40008000000 */
[----:B------:R-:W-:Y:S02]  /*0880*/  PLOP3.LUT P0, PT, PT, PT, UP0, 0x80, 0x0 ;  /* 0x000000000000781c */ /* 0x000fe40003f0f008 */
[----:B------:R-:W-:Y:S02]  /*0890*/  PLOP3.LUT P3, PT, PT, PT, UP0, 0x80, 0x0 ;  /* 0x000000000000781c */ /* 0x000fe40003f6f008 */
[----:B------:R-:W-:Y:S01]  /*08a0*/  PLOP3.LUT P5, PT, PT, PT, UP0, 0x80, 0x0 ;  /* 0x000000000000781c */ /* 0x000fe20003faf008 */
[----:B------:R-:W-:Y:S01]  /*08b0*/  @UP0 ULDC UR14, c[0x0][0x10] ;  /* 0x00000400000e0ab9 */ /* 0x000fe20000000800 */
[----:B------:R-:W-:Y:S01]  /*08c0*/  @UP0 UMOV UR6, UR10 ;  /* 0x0000000a00060c82 */ /* 0x000fe20008000000 */
[----:B------:R-:W-:Y:S01]  /*08d0*/  @UP0 UMOV UR7, URZ ;  /* 0x0000003f00070c82 */ /* 0x000fe20008000000 */
[----:B------:R-:W-:Y:S01]  /*08e0*/  PLOP3.LUT P4, PT, PT, PT, UP0, 0x80, 0x0 ;  /* 0x000000000000781c */ /* 0x000fe20003f8f008 */
[----:B------:R-:W-:-:S03]  /*08f0*/  @UP0 UIMAD.WIDE.U32 UR14, UR13, UR14, UR6 ;  /* 0x0000000e0d0e02a5 */ /* 0x000fc6000f8e0006 */
[----:B------:R-:W-:Y:S01]  /*0900*/  @!UP0 ULDC UR7, c[0x0][0xc] ;  /* 0x0000030000078ab9 */ /* 0x000fe20000000800 */
[----:B------:R-:W-:Y:S01]  /*0910*/  @UP0 UMOV UR6, URZ ;  /* 0x0000003f00060c82 */ /* 0x000fe20008000000 */
[----:B------:R-:W-:Y:S01]  /*0920*/  @!UP0 UIMAD.WIDE.U32 UR4, UR10, UR7, UR4 ;  /* 0x000000070a0482a5 */ /* 0x000fe2000f8e0004 */
[----:B------:R-:W-:Y:S01]  /*0930*/  IMAD.U32 R2, RZ, RZ, UR14 ;  /* 0x0000000eff027e24 */ /* 0x000fe2000f8e00ff */
[----:B------:R-:W-:Y:S02]  /*0940*/  @UP0 UIADD3 UR6, UR15, UR6, URZ ;  /* 0x000000060f060290 */ /* 0x000fe4000fffe03f */
[----:B------:R-:W-:Y:S02]  /*0950*/  IMAD.U32 R3, RZ, RZ, UR15 ;  /* 0x0000000fff037e24 */ /* 0x000fe4000f8e00ff */
[----:B------:R-:W-:Y:S01]  /*0960*/  @P0 IMAD.MOV.U32 R7, RZ, RZ, R2 ;  /* 0x000000ffff070224 */ /* 0x000fe200078e0002 */
[----:B------:R-:W-:Y:S01]  /*0970*/  MOV R5, UR5 ;  /* 0x0000000500057c02 */ /* 0x000fe20008000f00 */
[----:B------:R-:W-:Y:S01]  /*0980*/  IMAD.U32 R2, RZ, RZ, UR4 ;  /* 0x00000004ff027e24 */ /* 0x000fe2000f8e00ff */
[----:B------:R-:W-:Y:S01]  /*0990*/  @P3 MOV R6, UR6 ;  /* 0x0000000600063c02 */ /* 0x000fe20008000f00 */
[----:B------:R-:W-:-:S02]  /*09a0*/  IMAD.U32 R3, RZ, RZ, UR5 ;  /* 0x00000005ff037e24 */ /* 0x000fc4000f8e00ff */
[----:B------:R-:W-:Y:S02]  /*09b0*/  @!P5 IMAD.MOV.U32 R6, RZ, RZ, R5 ;  /* 0x000000ffff06d224 */ /* 0x000fe400078e0005 */
[----:B------:R-:W-:Y:S02]  /*09c0*/  @!P4 IMAD.MOV.U32 R7, RZ, RZ, R2 ;  /* 0x000000ffff07c224 */ /* 0x000fe400078e0002 */
[----:B------:R-:W-:Y:S01]  /*09d0*/  IMAD.U32 R4, RZ, RZ, UR4 ;  /* 0x00000004ff047e24 */ /* 0x000fe2000f8e00ff */
[----:B------:R0:W-:Y:S04]  /*09e0*/  STL [R1+0x200], R6 ;  /* 0x0002000601007387 */ /* 0x0001e80000100800 */
[----:B------:R0:W-:Y:S01]  /*09f0*/  STL [R1+0x204], R7 ;  /* 0x0002040701007387 */ /* 0x0001e20000100800 */
[----:B------:R-:W-:Y:S05]  /*0a00*/  @!P2 BRA `(.L_x_5) ;  /* 0x00000000000ca947 */ /* 0x000fea0003800000 */
[----:B------:R-:W-:Y:S01]  /*0a10*/  UCGABAR_WAIT ;  /* 0x0000000000007dc7 */ /* 0x000fe20008000000 */
[----:B------:R-:W-:Y:S01]  /*0a20*/  CCTL.IVALL ;  /* 0x00000000ff00798f */ /* 0x000fe20002000000 */
[----:B------:R-:W-:Y:S05]  /*0a30*/  BRA `(.L_x_6) ;  /* 0x0000000000047947 */ /* 0x000fea0003800000 */
.L_x_5:
[----:B------:R-:W-:Y:S06]  /*0a40*/  BAR.SYNC.DEFER_BLOCKING 0x0 ;  /* 0x0000000000007b1d */ /* 0x000fec0000010000 */
.L_x_6:
[----:B------:R-:W-:Y:S05]  /*0a50*/  @!P1 BRA `(.L_x_7) ;  /* 0x0000019800189947 */ /* 0x000fea0003800000 */
[----:B------:R-:W-:-:S06]  /*0a60*/  UISETP.GT.U32.AND UP0, UPT, UR16, 0x1, UPT ;  /* 0x000000011000788c */ /* 0x000fcc000bf04070 */
[----:B------:R-:W-:-:S13]  /*0a70*/  PLOP3.LUT P0, PT, PT, PT, UP0, 0x80, 0x0 ;  /* 0x000000000000781c */ /* 0x000fda0003f0f008 */
[----:B------:R-:W-:Y:S05]  /*0a80*/  @P0 EXIT ;  /* 0x000000000000094d */ /* 0x000fea0003800000 */
[----:B------:R-:W-:Y:S01]  /*0a90*/  ULDC.64 UR4, c[0x0][0x650] ;  /* 0x0001940000047ab9 */ /* 0x000fe20000000a00 */
[----:B------:R-:W-:Y:S01]  /*0aa0*/  UMOV UR41, 0xffffffff ;  /* 0xffffffff00297882 */ /* 0x000fe20000000000 */
[----:B------:R-:W-:Y:S01]  /*0ab0*/  ISETP.GE.U32.AND P0, PT, R7, UR4, PT ;  /* 0x0000000407007c0c */ /* 0x000fe2000bf06070 */
[----:B------:R-:W-:Y:S01]  /*0ac0*/  UMOV UR42, 0xffffffff ;  /* 0xffffffff002a7882 */ /* 0x000fe20000000000 */
[----:B------:R-:W-:Y:S01]  /*0ad0*/  UMOV UR43, 0xffffffff ;  /* 0xffffffff002b7882 */ /* 0x000fe20000000000 */
[----:B------:R-:W-:Y:S02]  /*0ae0*/  PRMT R0, RZ, 0x7610, R0 ;  /* 0x00007610ff007816 */ /* 0x000fe40000000000 */
[----:B------:R-:W-:-:S13]  /*0af0*/  ISETP.GE.U32.AND.EX P0, PT, R6, UR5, PT, P0 ;  /* 0x0000000506007c0c */ /* 0x000fda000bf06100 */
[----:B------:R-:W-:Y:S05]  /*0b00*/  @P0 BRA `(.L_x_8) ;  /* 0x0000000400480947 */ /* 0x000fea0003800000 */
[----:B------:R-:W-:Y:S01]  /*0b10*/  ULDC.64 UR16, c[0x0][0x628] ;  /* 0x00018a0000107ab9 */ /* 0x000fe20000000a00 */
[C---:B------:R-:W-:Y:S01]  /*0b20*/  R2UR UR19, R7.reuse ;  /* 0x00000000071372ca */ /* 0x040fe200000e0000 */
[----:B------:R-:W-:Y:S01]  /*0b30*/  ULDC UR18, c[0x0][0x630] ;  /* 0x00018c0000127ab9 */ /* 0x000fe20000000800 */
[----:B------:R-:W-:Y:S02]  /*0b40*/  ISETP.NE.U32.AND P0, PT, RZ, UR16, PT ;  /* 0x00000010ff007c0c */ /* 0x000fe4000bf05070 */
[----:B------:R-:W-:Y:S02]  /*0b50*/  R2UR UR4, R7 ;  /* 0x00000000070472ca */ /* 0x000fe400000e0000 */
[----:B------:R-:W-:Y:S02]  /*0b60*/  ISETP.NE.AND.EX P0, PT, RZ, UR17, PT, P0 ;  /* 0x00000011ff007c0c */ /* 0x000fe4000bf05300 */
[----:B------:R-:W-:-:S11]  /*0b70*/  R2UR UR5, R6 ;  /* 0x00000000060572ca */ /* 0x000fd600000e0000 */
[----:B------:R-:W-:Y:S05]  /*0b80*/  @!P0 BRA `(.L_x_9) ;  /* 0x0000000000308947 */ /* 0x000fea0003800000 */
[----:B------:R-:W-:Y:S01]  /*0b90*/  R2UR UR4, R7 ;  /* 0x00000000070472ca */ /* 0x000fe200000e0000 */
[----:B------:R-:W-:Y:S01]  /*0ba0*/  ULDC UR9, c[0x0][0x634] ;  /* 0x00018d0000097ab9 */ /* 0x000fe20000000800 */
[----:B------:R-:W-:-:S11]  /*0bb0*/  R2UR UR13, R6 ;  /* 0x00000000060d72ca */ /* 0x000fd600000e0000 */
[----:B------:R-:W-:-:S04]  /*0bc0*/  UIADD3 UR9, UP0, UR4, UR9, URZ ;  /* 0x0000000904097290 */ /* 0x000fc8000ff1e03f */
[----:B------:R-:W-:-:S04]  /*0bd0*/  UIADD3.X UR13, URZ, UR13, URZ, UP0, !UPT ;  /* 0x0000000d3f0d7290 */ /* 0x000fc800087fe43f */
[----:B------:R-:W-:-:S04]  /*0be0*/  UIMAD.WIDE.U32 UR4, UR13, UR16, URZ ;  /* 0x000000100d0472a5 */ /* 0x000fc8000f8e003f */
[----:B------:R-:W-:Y:S02]  /*0bf0*/  UIMAD.WIDE.U32 UR6, UP0, UR9, UR17, UR4 ;  /* 0x00000011090672a5 */ /* 0x000fe4000f800004 */
[----:B------:R-:W-:Y:S02]  /*0c00*/  UIMAD.WIDE.U32 UR4, UR9, UR16, URZ ;  /* 0x00000010090472a5 */ /* 0x000fe4000f8e003f */
[----:B------:R-:W-:Y:S02]  /*0c10*/  UIADD3.X UR15, URZ, URZ, URZ, UP0, !UPT ;  /* 0x0000003f3f0f7290 */ /* 0x000fe400087fe43f */
[----:B------:R-:W-:Y:S01]  /*0c20*/  UIADD3 URZ, UP0, UR5, UR6, URZ ;  /* 0x00000006053f7290 */ /* 0x000fe2000ff1e03f */
[----:B------:R-:W-:-:S03]  /*0c30*/  UMOV UR14, UR7 ;  /* 0x00000007000e7c82 */ /* 0x000fc60008000000 */
[----:B------:R-:W-:-:S12]  /*0c40*/  UIMAD.WIDE.U32.X UR4, UR13, UR17, UR14, UP0 ;  /* 0x000000110d0472a5 */ /* 0x000fd800080e040e */
.L_x_9:
[----:B------:R-:W-:Y:S01]  /*0c50*/  USHF.R.U64 UR43, UR4, UR18, UR5 ;  /* 0x00000012042b7299 */ /* 0x000fe20008001205 */
[----:B------:R-:W-:Y:S01]  /*0c60*/  R2UR UR7, R6 ;  /* 0x00000000060772ca */ /* 0x000fe200000e0000 */
[----:B------:R-:W-:Y:S02]  /*0c70*/  USHF.R.U32.HI UR4, URZ, UR18, UR5 ;  /* 0x000000123f047299 */ /* 0x000fe40008011605 */
[----:B------:R-:W-:Y:S01]  /*0c80*/  UIADD3 UR5, UP0, URZ, -UR43, URZ ;  /* 0x8000002b3f057290 */ /* 0x000fe2000ff1e03f */
[----:B------:R-:W-:Y:S01]  /*0c90*/  ULDC.64 UR14, c[0x0][0x620] ;  /* 0x00018800000e7ab9 */ /* 0x000fe20000000a00 */
[----:B------:R-:W-:Y:S02]  /*0ca0*/  UMOV UR6, UR19 ;  /* 0x0000001300067c82 */ /* 0x000fe40008000000 */
[----:B------:R-:W-:Y:S01]  /*0cb0*/  UIADD3.X UR4, URZ, ~UR4, URZ, UP0, !UPT ;  /* 0x800000043f047290 */ /* 0x000fe200087fe43f */
[----:B------:R-:W-:Y:S01]  /*0cc0*/  ULDC UR9, c[0x0][0x618] ;  /* 0x0001860000097ab9 */ /* 0x000fe20000000800 */
[----:B------:R-:W-:-:S02]  /*0cd0*/  UIMAD UR12, UR11, UR12, UR10 ;  /* 0x0000000c0b0c72a4 */ /* 0x000fc4000f8e020a */
[----:B------:R-:W-:Y:S02]  /*0ce0*/  UIMAD UR4, UR4, UR14, URZ ;  /* 0x0000000e040472a4 */ /* 0x000fe4000f8e023f */
[----:B------:R-:W-:Y:S02]  /*0cf0*/  UIMAD.WIDE.U32 UR6, UR5, UR14, UR6 ;  /* 0x0000000e050672a5 */ /* 0x000fe4000f8e0006 */
[----:B------:R-:W-:Y:S01]  /*0d00*/  UIMAD UR4, UR5, UR15, UR4 ;  /* 0x0000000f050472a4 */ /* 0x000fe2000f8e0204 */
[----:B------:R-:W-:Y:S01]  /*0d10*/  ULDC UR10, c[0x0][0x608] ;  /* 0x00018200000a7ab9 */ /* 0x000fe20000000800 */
[----:B------:R-:W-:Y:S02]  /*0d20*/  ULDC UR18, c[0x0][0x658] ;  /* 0x0001960000127ab9 */ /* 0x000fe40000000800 */
[----:B------:R-:W-:Y:S01]  /*0d30*/  UIADD3 UR7, UR7, UR4, URZ ;  /* 0x0000000407077290 */ /* 0x000fe2000fffe03f */
[----:B------:R-:W-:Y:S02]  /*0d40*/  UMOV UR11, 0xffffffff ;  /* 0xffffffff000b7882 */ /* 0x000fe40000000000 */
[----:B------:R-:W-:Y:S01]  /*0d50*/  ULDC.64 UR4, c[0x0][0x640] ;  /* 0x0001900000047ab9 */ /* 0x000fe20000000a00 */
[----:B------:R-:W-:Y:S01]  /*0d60*/  USHF.R.U64 UR16, UR6, UR9, UR7 ;  /* 0x0000000906107299 */ /* 0x000fe20008001207 */
[----:B------:R-:W-:Y:S01]  /*0d70*/  ISETP.NE.U32.AND P0, PT, RZ, UR4, PT ;  /* 0x00000004ff007c0c */ /* 0x000fe2000bf05070 */
[----:B------:R-:W-:-:S02]  /*0d80*/  USHF.R.U32.HI UR7, URZ, UR9, UR7 ;  /* 0x000000093f077299 */ /* 0x000fc40008011607 */
[----:B------:R-:W-:Y:S01]  /*0d90*/  USHF.L.U32 UR6, UR11, UR18, URZ ;  /* 0x000000120b067299 */ /* 0x000fe2000800063f */
[----:B------:R-:W-:Y:S01]  /*0da0*/  ISETP.NE.AND.EX P0, PT, RZ, UR5, PT, P0 ;  /* 0x00000005ff007c0c */ /* 0x000fe2000bf05300 */
[----:B------:R-:W-:Y:S02]  /*0db0*/  USHF.R.U64 UR22, UR16, UR10, UR7 ;  /* 0x0000000a10167299 */ /* 0x000fe40008001207 */
[----:B------:R-:W-:Y:S02]  /*0dc0*/  USHF.R.U32.HI UR7, URZ, UR10, UR7 ;  /* 0x0000000a3f077299 */ /* 0x000fe40008011607 */
[----:B------:R-:W-:Y:S02]  /*0dd0*/  UISETP.NE.AND UP1, UPT, UR45, URZ, UPT ;  /* 0x0000003f2d00728c */ /* 0x000fe4000bf25270 */
[----:B------:R-:W-:Y:S01]  /*0de0*/  USHF.R.U64 UR23, UR22, UR18, UR7 ;  /* 0x0000001216177299 */ /* 0x000fe20008001207 */
[----:B------:R-:W-:Y:S01]  /*0df0*/  ULDC UR17, c[0x0][0x600] ;  /* 0x0001800000117ab9 */ /* 0x000fe20000000800 */
[----:B------:R-:W-:-:S02]  /*0e00*/  ULOP3.LUT UR13, URZ, UR6, URZ, 0x33, !UPT ;  /* 0x000000063f0d7292 */ /* 0x000fc4000f8e333f */
[----:B------:R-:W-:Y:S02]  /*0e10*/  UIADD3 UR15, UR17, -0x1, URZ ;  /* 0xffffffff110f7890 */ /* 0x000fe4000fffe03f */
[----:B------:R-:W-:Y:S02]  /*0e20*/  USEL UR12, UR8, UR12, !UP1 ;  /* 0x0000000c080c7287 */ /* 0x000fe4000c800000 */
[----:B------:R-:W-:Y:S01]  /*0e30*/  USHF.R.U32.HI UR7, URZ, UR18, UR7 ;  /* 0x000000123f077299 */ /* 0x000fe20008011607 */
[----:B------:R-:W-:Y:S01]  /*0e40*/  ULDC UR19, c[0x0][0x648] ;  /* 0x0001920000137ab9 */ /* 0x000fe20000000800 */
[----:B------:R-:W-:Y:S01]  /*0e50*/  ULDC UR20, c[0x0][0x638] ;  /* 0x00018e0000147ab9 */ /* 0x000fe20000000800 */
[----:B------:R-:W-:Y:S01]  /*0e60*/  UMOV UR21, 0x1 ;  /* 0x0000000100157882 */ /* 0x000fe20000000000 */
[----:B------:R-:W-:Y:S01]  /*0e70*/  UMOV UR6, UR23 ;  /* 0x0000001700067c82 */ /* 0x000fe20008000000 */
[----:B------:R-:W-:Y:S07]  /*0e80*/  @!P0 BRA `(.L_x_10) ;  /* 0x0000000000308947 */ /* 0x000fee0003800000 */
[----:B------:R-:W-:Y:S02]  /*0e90*/  ULDC UR10, c[0x0][0x64c] ;  /* 0x00019300000a7ab9 */ /* 0x000fe40000000800 */
        /* <DEDUP_REMOVED lines=8> */
[----:B------:R-:W-:-:S07]  /*0f20*/  UIMAD.WIDE.U32.X UR4, UR14, UR5, UR10, UP0 ;  /* 0x000000050e0472a5 */ /* 0x000fce00080e040a */
[----:B------:R-:W-:Y:S01]  /*0f30*/  UMOV UR6, UR4 ;  /* 0x0000000400067c82 */ /* 0x000fe20008000000 */
[----:B------:R-:W-:-:S05]  /*0f40*/  UMOV UR7, UR5 ;  /* 0x0000000500077c82 */ /* 0x000fca0008000000 */
.L_x_10:
[----:B------:R-:W-:Y:S01]  /*0f50*/  USHF.R.U64 UR5, UR6, UR19, UR7 ;  /* 0x0000001306057299 */ /* 0x000fe20008001207 */
[----:B------:R-:W-:Y:S01]  /*0f60*/  IMAD.MOV.U32 R0, RZ, RZ, 0x1 ;  /* 0x00000001ff007424 */ /* 0x000fe200078e00ff */
[----:B------:R-:W-:Y:S02]  /*0f70*/  USHF.L.U32 UR4, UR21, UR18, URZ ;  /* 0x0000001215047299 */ /* 0x000fe4000800063f */
[----:B------:R-:W-:Y:S02]  /*0f80*/  ULOP3.LUT UR13, UR22, UR13, URZ, 0xc0, !UPT ;  /* 0x0000000d160d7292 */ /* 0x000fe4000f8ec03f */
[----:B------:R-:W-:Y:S02]  /*0f90*/  UIADD3 UR6, -UR5, URZ, URZ ;  /* 0x0000003f05067290 */ /* 0x000fe4000fffe13f */
[----:B------:R-:W-:Y:S02]  /*0fa0*/  UIMAD UR13, UR4, UR5, UR13 ;  /* 0x00000005040d72a4 */ /* 0x000fe4000f8e020d */
[----:B------:R-:W-:-:S02]  /*0fb0*/  ULOP3.LUT UR15, UR16, UR15, URZ, 0xc0, !UPT ;  /* 0x0000000f100f7292 */ /* 0x000fc4000f8ec03f */
[----:B------:R-:W-:Y:S01]  /*0fc0*/  UIMAD UR4, UR6, UR20, UR23 ;  /* 0x00000014060472a4 */ /* 0x000fe2000f8e0217 */
[----:B------:R-:W-:Y:S01]  /*0fd0*/  ULDC UR5, c[0x0][0x610] ;  /* 0x0001840000057ab9 */ /* 0x000fe20000000800 */
[----:B------:R-:W-:Y:S02]  /*0fe0*/  UISETP.NE.AND UP0, UPT, UR45, URZ, UPT ;  /* 0x0000003f2d00728c */ /* 0x000fe4000bf05270 */
[----:B------:R-:W-:Y:S02]  /*0ff0*/  UIMAD UR12, UR13, UR5, UR12 ;  /* 0x000000050d0c72a4 */ /* 0x000fe4000f8e020c */
[----:B------:R-:W-:-:S04]  /*1000*/  UIMAD UR4, UR4, UR17, UR15 ;  /* 0x00000011040472a4 */ /* 0x000fc8000f8e020f */
[----:B------:R-:W-:Y:S02]  /*1010*/  USEL UR42, UR4, UR12, !UP0 ;  /* 0x0000000c042a7287 */ /* 0x000fe4000c000000 */
[----:B------:R-:W-:-:S12]  /*1020*/  USEL UR41, UR12, UR4, !UP0 ;  /* 0x000000040c297287 */ /* 0x000fd8000c000000 */
.L_x_8:
[----:B------:R-:W-:-:S08]  /*1030*/  NOP ;  /* 0x0000000000007918 */ /* 0x000fd00000000000 */
[----:B------:R-:W1:Y:S02]  /*1040*/  USETMAXREG.TRY_ALLOC.CTAPOOL UP0, 0xf0 ;  /* 0x000000f0000079c8 */ /* 0x000e640008000600 */
[----:B-1----:R-:W-:-:S13]  /*1050*/  PLOP3.LUT P0, PT, PT, PT, UP0, 0x80, 0x0 ;  /* 0x000000000000781c */ /* 0x002fda0003f0f008 */
[----:B------:R-:W-:Y:S05]  /*1060*/  @!P0 BRA `(.L_x_8) ;  /* 0xfffffffc00f08947 */ /* 0x000fea000383ffff */
[----:B------:R-:W-:Y:S01]  /*1070*/  ULDC.64 UR4, c[0x0][0x598] ;  /* 0x0001660000047ab9 */ /* 0x000fe20000000a00 */
[----:B------:R-:W-:Y:S01]  /*1080*/  ULDC.64 UR36, c[0x0][0x208] ;  /* 0x0000820000247ab9 */ /* 0x000fe20000000a00 */
[----:B------:R-:W-:-:S04]  /*1090*/  ISETP.NE.U32.AND P0, PT, RZ, UR4, PT ;  /* 0x00000004ff007c0c */ /* 0x000fc8000bf05070 */
[----:B------:R-:W-:-:S13]  /*10a0*/  ISETP.NE.AND.EX P0, PT, RZ, UR5, PT, P0 ;  /* 0x00000005ff007c0c */ /* 0x000fda000bf05300 */
[----:B------:R-:W-:Y:S05]  /*10b0*/  @!P0 BRA `(.L_x_11) ;  /* 0x00000000001c8947 */ /* 0x000fea0003800000 */
[----:B------:R-:W1:Y:S02]  /*10c0*/  LDC.64 R2, c[0x0][0x598] ;  /* 0x00016600ff027b82 */ /* 0x000e640000000a00 */
[----:B-1----:R-:W2:Y:S02]  /*10d0*/  LDG.E.64 R2, desc[UR36][R2.64] ;  /* 0x0000002402027981 */ /* 0x002ea4000c1e1b00 */
[----:B--2---:R-:W-:-:S04]  /*10e0*/  ISETP.NE.U32.AND P0, PT, R2, RZ, PT ;  /* 0x000000ff0200720c */ /* 0x004fc80003f05070 */
[----:B------:R-:W-:-:S13]  /*10f0*/  ISETP.NE.AND.EX P0, PT, R3, RZ, PT, P0 ;  /* 0x000000ff0300720c */ /* 0x000fda0003f05300 */
[----:B------:R-:W-:Y:S05]  /*1100*/  @!P0 BRA `(.L_x_11) ;  /* 0x0000000000088947 */ /* 0x000fea0003800000 */
[----:B------:R1:W5:Y:S01]  /*1110*/  LD.E R2, desc[UR36][R2.64] ;  /* 0x0000002402027980 */ /* 0x000362000c101900 */
[----:B------:R-:W-:Y:S05]  /*1120*/  BRA `(.L_x_12) ;  /* 0x0000000000247947 */ /* 0x000fea0003800000 */
.L_x_11:
[----:B------:R-:W-:Y:S02]  /*1130*/  ULDC.64 UR4, c[0x0][0x588] ;  /* 0x0001620000047ab9 */ /* 0x000fe40000000a00 */
[----:B------:R-:W-:-:S04]  /*1140*/  ISETP.NE.U32.AND P0, PT, RZ, UR4, PT ;  /* 0x00000004ff007c0c */ /* 0x000fc8000bf05070 */
[----:B------:R-:W-:-:S13]  /*1150*/  ISETP.NE.AND.EX P0, PT, RZ, UR5, PT, P0 ;  /* 0x00000005ff007c0c */ /* 0x000fda000bf05300 */
[----:B------:R-:W-:Y:S05]  /*1160*/  @!P0 BRA `(.L_x_13) ;  /* 0x00000000000c8947 */ /* 0x000fea0003800000 */
[----:B------:R-:W1:Y:S02]  /*1170*/  LDC.64 R2, c[0x0][0x588] ;  /* 0x00016200ff027b82 */ /* 0x000e640000000a00 */
[----:B-1----:R2:W5:Y:S01]  /*1180*/  LDG.E R2, desc[UR36][R2.64] ;  /* 0x0000002402027981 */ /* 0x002562000c1e1900 */
[----:B------:R-:W-:Y:S05]  /*1190*/  BRA `(.L_x_12) ;  /* 0x0000000000087947 */ /* 0x000fea0003800000 */
.L_x_13:
[----:B------:R-:W-:Y:S02]  /*11a0*/  ULDC UR4, c[0x0][0x580] ;  /* 0x0001600000047ab9 */ /* 0x000fe40000000800 */
[----:B------:R-:W-:-:S07]  /*11b0*/  MOV R2, UR4 ;  /* 0x0000000400027c02 */ /* 0x000fce0008000f00 */
.L_x_12:
[----:B------:R-:W-:Y:S02]  /*11c0*/  ULDC.64 UR4, c[0x0][0x5a0] ;  /* 0x0001680000047ab9 */ /* 0x000fe40000000a00 */
[----:B------:R-:W-:-:S04]  /*11d0*/  ISETP.NE.U32.AND P0, PT, RZ, UR4, PT ;  /* 0x00000004ff007c0c */ /* 0x000fc8000bf05070 */
[----:B------:R-:W-:-:S13]  /*11e0*/  ISETP.NE.AND.EX P0, PT, RZ, UR5, PT, P0 ;  /* 0x00000005ff007c0c */ /* 0x000fda000bf05300 */
[----:B------:R-:W-:Y:S05]  /*11f0*/  @!P0 BRA `(.L_x_14) ;  /* 0x00000000001c8947 */ /* 0x000fea0003800000 */
[----:B------:R-:W3:Y:S02]  /*1200*/  LDC.64 R4, c[0x0][0x5a0] ;  /* 0x00016800ff047b82 */ /* 0x000ee40000000a00 */
[----:B---3--:R-:W3:Y:S02]  /*1210*/  LDG.E.64 R4, desc[UR36][R4.64] ;  /* 0x0000002404047981 */ /* 0x008ee4000c1e1b00 */
[----:B---3--:R-:W-:-:S04]  /*1220*/  ISETP.NE.U32.AND P0, PT, R4, RZ, PT ;  /* 0x000000ff0400720c */ /* 0x008fc80003f05070 */
[----:B------:R-:W-:-:S13]  /*1230*/  ISETP.NE.AND.EX P0, PT, R5, RZ, PT, P0 ;  /* 0x000000ff0500720c */ /* 0x000fda0003f05300 */
[----:B------:R-:W-:Y:S05]  /*1240*/  @!P0 BRA `(.L_x_14) ;  /* 0x0000000000088947 */ /* 0x000fea0003800000 */
[----:B------:R3:W5:Y:S01]  /*1250*/  LD.E R16, desc[UR36][R4.64] ;  /* 0x0000002404107980 */ /* 0x000762000c101900 */
[----:B------:R-:W-:Y:S05]  /*1260*/  BRA `(.L_x_15) ;  /* 0x0000000000247947 */ /* 0x000fea0003800000 */
.L_x_14:
[----:B------:R-:W-:Y:S02]  /*1270*/  ULDC.64 UR4, c[0x0][0x590] ;  /* 0x0001640000047ab9 */ /* 0x000fe40000000a00 */
[----:B------:R-:W-:-:S04]  /*1280*/  ISETP.NE.U32.AND P0, PT, RZ, UR4, PT ;  /* 0x00000004ff007c0c */ /* 0x000fc8000bf05070 */
[----:B------:R-:W-:-:S13]  /*1290*/  ISETP.NE.AND.EX P0, PT, RZ, UR5, PT, P0 ;  /* 0x00000005ff007c0c */ /* 0x000fda000bf05300 */
[----:B------:R-:W-:Y:S05]  /*12a0*/  @!P0 BRA `(.L_x_16) ;  /* 0x00000000000c8947 */ /* 0x000fea0003800000 */
[----:B------:R-:W3:Y:S02]  /*12b0*/  LDC.64 R4, c[0x0][0x590] ;  /* 0x00016400ff047b82 */ /* 0x000ee40000000a00 */
[----:B---3--:R4:W5:Y:S01]  /*12c0*/  LDG.E R16, desc[UR36][R4.64] ;  /* 0x0000002404107981 */ /* 0x008962000c1e1900 */
[----:B------:R-:W-:Y:S05]  /*12d0*/  BRA `(.L_x_15) ;  /* 0x0000000000087947 */ /* 0x000fea0003800000 */
.L_x_16:
[----:B------:R-:W-:Y:S02]  /*12e0*/  ULDC UR4, c[0x0][0x584] ;  /* 0x0001610000047ab9 */ /* 0x000fe40000000800 */
[----:B------:R-:W-:-:S07]  /*12f0*/  IMAD.U32 R16, RZ, RZ, UR4 ;  /* 0x00000004ff107e24 */ /* 0x000fce000f8e00ff */
.L_x_15:
[----:B------:R-:W-:-:S13]  /*1300*/  LOP3.LUT P0, RZ, R0, 0xff, RZ, 0xc0, !PT ;  /* 0x000000ff00ff7812 */ /* 0x000fda000780c0ff */
[----:B------:R-:W-:Y:S05]  /*1310*/  @!P0 EXIT ;  /* 0x000000000000894d */ /* 0x000fea0003800000 */
[----:B------:R-:W-:Y:S01]  /*1320*/  ULDC UR4, c[0x0][0x28c] ;  /* 0x0000a30000047ab9 */ /* 0x000fe20000000800 */
[----:B------:R-:W-:Y:S01]  /*1330*/  UMOV UR38, URZ ;  /* 0x0000003f00267c82 */ /* 0x000fe20008000000 */
[----:B------:R-:W-:Y:S01]  /*1340*/  UIADD3 UR4, UR4, 0x3f, URZ ;  /* 0x0000003f04047890 */ /* 0x000fe2000fffe03f */
[----:B------:R-:W-:-:S03]  /*1350*/  UMOV UR39, URZ ;  /* 0x0000003f00277c82 */ /* 0x000fc60008000000 */
[----:B------:R-:W-:-:S04]  /*1360*/  USHF.R.S32.HI UR5, URZ, 0x1f, UR4 ;  /* 0x0000001f3f057899 */ /* 0x000fc80008011404 */
[----:B------:R-:W-:-:S04]  /*1370*/  ULEA.HI UR5, UR5, UR4, URZ, 0x6 ;  /* 0x0000000405057291 */ /* 0x000fc8000f8f303f */
[----:B------:R-:W-:-:S12]  /*1380*/  USHF.R.S32.HI UR44, URZ, 0x6, UR5 ;  /* 0x000000063f2c7899 */ /* 0x000fd80008011405 */
.L_x_546:
[----:B------:R-:W0:Y:S01]  /*1390*/  S2R R0, SR_TID.X ;  /* 0x0000000000007919 */ /* 0x000e220000002100 */
[----:B-1----:R-:W1:Y:S01]  /*13a0*/  S2UR UR7, SR_CgaCtaId ;  /* 0x00000000000779c3 */ /* 0x002e620000008800 */
[----:B------:R-:W-:Y:S02]  /*13b0*/  UMOV UR6, 0x400 ;  /* 0x0000040000067882 */ /* 0x000fe40000000000 */
[----:B-1----:R-:W-:Y:S01]  /*13c0*/  ULEA UR6, UR7, UR6, 0x18 ;  /* 0x0000000607067291 */ /* 0x002fe2000f8ec03f */
[----:B0-----:R-:W-:-:S04]  /*13d0*/  LOP3.LUT R0, R0, 0x80, RZ, 0xc0, !PT ;  /* 0x0000008000007812 */ /* 0x001fc800078ec0ff */
[----:B------:R-:W-:-:S06]  /*13e0*/  SHF.R.U32.HI R0, RZ, 0x7, R0 ;  /* 0x00000007ff007819 */ /* 0x000fcc0000011600 */
[----:B------:R-:W0:Y:S02]  /*13f0*/  SHFL.IDX PT, R0, R0, RZ, 0x1f ;  /* 0x00001fff00007589 */ /* 0x000e2400000e0000 */
[----:B0-----:R-:W-:-:S13]  /*1400*/  R2UR UR4, R0 ;  /* 0x00000000000472ca */ /* 0x001fda00000e0000 */
[----:B------:R-:W-:-:S04]  /*1410*/  ULEA.HI UR5, UR4, UR4, URZ, 0x1 ;  /* 0x0000000404057291 */ /* 0x000fc8000f8f083f */
[----:B------:R-:W-:-:S04]  /*1420*/  ULOP3.LUT UR5, UR5, 0x7fffe, URZ, 0xc0, !UPT ;  /* 0x0007fffe05057892 */ /* 0x000fc8000f8ec03f */
[----:B------:R-:W-:-:S03]  /*1430*/  UIADD3 UR5, UR4, -UR5, URZ ;  /* 0x8000000504057290 */ /* 0x000fc6000fffe03f */
[----:B------:R-:W-:Y:S01]  /*1440*/  ULDC UR4, c[0x0][0x28c] ;  /* 0x0000a30000047ab9 */ /* 0x000fe20000000800 */
[----:B------:R-:W-:Y:S01]  /*1450*/  ULEA UR5, UR5, UR6, 0xd ;  /* 0x0000000605057291 */ /* 0x000fe2000f8e683f */
[----:B------:R-:W-:-:S03]  /*1460*/  ISETP.LT.AND P0, PT, RZ, UR4, PT ;  /* 0x00000004ff007c0c */ /* 0x000fc6000bf01270 */
[----:B------:R-:W-:-:S04]  /*1470*/  UIADD3 UR5, UR5, 0x100, URZ ;  /* 0x0000010005057890 */ /* 0x000fc8000fffe03f */
[----:B------:R-:W-:-:S04]  /*1480*/  USHF.R.U32.HI UR5, URZ, 0x4, UR5 ;  /* 0x000000043f057899 */ /* 0x000fc80008011605 */
[----:B------:R-:W-:Y:S02]  /*1490*/  ULOP3.LUT UR46, UR5, 0x3fff, URZ, 0xc0, !UPT ;  /* 0x00003fff052e7892 */ /* 0x000fe4000f8ec03f */
[----:B---3--:R-:W-:Y:S10]  /*14a0*/  @P0 BRA `(.L_x_17) ;  /* 0x0000000000400947 */ /* 0x008ff40003800000 */
[----:B------:R-:W-:Y:S01]  /*14b0*/  MOV R0, 0x0 ;  /* 0x0000000000007802 */ /* 0x000fe20000000f00 */
[----:B------:R-:W-:Y:S01]  /*14c0*/  ULDC.64 UR4, c[0x4][0x68] ;  /* 0x01001a0000047ab9 */ /* 0x000fe20000000a00 */
[----:B------:R-:W-:Y:S01]  /*14d0*/  ULDC.64 UR6, c[0x4][0x8] ;  /* 0x0100020000067ab9 */ /* 0x000fe20000000a00 */
[----:B---34-:R-:W-:Y:S01]  /*14e0*/  IMAD.U32 R4, RZ, RZ, UR4 ;  /* 0x00000004ff047e24 */ /* 0x018fe2000f8e00ff */
[----:B------:R0:W1:Y:S01]  /*14f0*/  LDC.64 R14, c[0x4][R0] ;  /* 0x01000000000e7b82 */ /* 0x0000620000000a00 */
[----:B------:R-:W-:Y:S01]  /*1500*/  IMAD.U32 R5, RZ, RZ, UR5 ;  /* 0x00000005ff057e24 */ /* 0x000fe2000f8e00ff */
[----:B------:R-:W-:Y:S01]  /*1510*/  ULDC.64 UR4, c[0x4][0x70] ;  /* 0x01001c0000047ab9 */ /* 0x000fe20000000a00 */
[----:B------:R-:W-:Y:S01]  /*1520*/  IMAD.U32 R10, RZ, RZ, UR6 ;  /* 0x00000006ff0a7e24 */ /* 0x000fe2000f8e00ff */
[----:B------:R-:W-:Y:S01]  /*1530*/  MOV R6, UR4 ;  /* 0x0000000400067c02 */ /* 0x000fe20008000f00 */
[----:B------:R-:W-:Y:S01]  /*1540*/  IMAD.U32 R7, RZ, RZ, UR5 ;  /* 0x00000005ff077e24 */ /* 0x000fe2000f8e00ff */
[----:B------:R-:W-:Y:S01]  /*1550*/  MOV R8, 0x1e1 ;  /* 0x000001e100087802 */ /* 0x000fe20000000f00 */
[----:B------:R-:W-:-:S02]  /*1560*/  IMAD.U32 R11, RZ, RZ, UR7 ;  /* 0x00000007ff0b7e24 */ /* 0x000fc4000f8e00ff */
[----:B------:R-:W-:Y:S02]  /*1570*/  IMAD.MOV.U32 R12, RZ, RZ, 0x1 ;  /* 0x00000001ff0c7424 */ /* 0x000fe400078e00ff */
[----:B0-----:R-:W-:-:S07]  /*1580*/  IMAD.MOV.U32 R13, RZ, RZ, RZ ;  /* 0x000000ffff0d7224 */ /* 0x001fce00078e00ff */
[----:B------:R-:W-:-:S07]  /*1590*/  LEPC R20, `(.L_x_17) ;  /* 0x000000001014794e */ /* 0x000fce0000000000 */
[----:B-12--5:R-:W-:Y:S05]  /*15a0*/  CALL.ABS.NOINC R14 ;  /* 0x000000000e007343 */ /* 0x026fea0003c00000 */
.L_x_17:
[----:B------:R-:W-:-:S06]  /*15b0*/  ULOP3.LUT UR4, UR40, 0x1, URZ, 0xfc, !UPT ;  /* 0x0000000128047892 */ /* 0x000fcc000f8efc3f */
[----:B------:R-:W-:-:S05]  /*15c0*/  IMAD.U32 R0, RZ, RZ, UR4 ;  /* 0x00000004ff007e24 */ /* 0x000fca000f8e00ff */
[----:B------:R-:W-:-:S13]  /*15d0*/  ISETP.NE.AND P0, PT, R0, 0x3, PT ;  /* 0x000000030000780c */ /* 0x000fda0003f05270 */
[----:B------:R-:W-:Y:S05]  /*15e0*/  @!P0 BRA `(.L_x_18) ;  /* 0x0000000000048947 */ /* 0x000fea0003800000 */
[----:B------:R-:W-:Y:S01]  /*15f0*/  BPT.TRAP 0x1 ;  /* 0x000000040000795c */ /* 0x000fe20000300000 */
.L_x_18:
[----:B------:R-:W0:Y:S01]  /*1600*/  S2UR UR5, SR_CgaCtaId ;  /* 0x00000000000579c3 */ /* 0x000e220000008800 */
[----:B------:R-:W-:Y:S01]  /*1610*/  UMOV UR4, 0x400 ;  /* 0x0000040000047882 */ /* 0x000fe20000000000 */
[----:B---34-:R-:W-:Y:S01]  /*1620*/  MOV R5, UR39 ;  /* 0x0000002700057c02 */ /* 0x018fe20008000f00 */
[----:B--2---:R-:W-:-:S05]  /*1630*/  IMAD.U32 R3, RZ, RZ, UR38 ;  /* 0x00000026ff037e24 */ /* 0x004fca000f8e00ff */
[----:B------:R-:W-:Y:S01]  /*1640*/  SHF.L.U32 R3, R3, 0x1f, RZ ;  /* 0x0000001f03037819 */ /* 0x000fe200000006ff */
[----:B0-----:R-:W-:-:S06]  /*1650*/  ULEA UR4, UR5, UR4, 0x18 ;  /* 0x0000000405047291 */ /* 0x001fcc000f8ec03f */
[----:B------:R-:W-:-:S04]  /*1660*/  IMAD.U32 R0, RZ, RZ, UR4 ;  /* 0x00000004ff007e24 */ /* 0x000fc8000f8e00ff */
[----:B------:R-:W-:-:S04]  /*1670*/  IMAD R4, R5, 0x8, R0 ;  /* 0x0000000805047824 */ /* 0x000fc800078e0200 */
[----:B------:R0:W1:Y:S01]  /*1680*/  SYNCS.PHASECHK.TRANS64.TRYWAIT P1, [R4+URZ], R3 ;  /* 0x00000003040075a7 */ /* 0x000062000802017f */
[----:B------:R-:W-:Y:S05]  /*1690*/  @!P0 BRA `(.L_x_19) ;  /* 0x0000000000048947 */ /* 0x000fea0003800000 */
[----:B------:R-:W-:Y:S01]  /*16a0*/  BPT.TRAP 0x1 ;  /* 0x000000040000795c */ /* 0x000fe20000300000 */
.L_x_19:
[----:B-1----:R-:W-:Y:S05]  /*16b0*/  @P1 BRA `(.L_x_20) ;  /* 0x0000000000081947 */ /* 0x002fea0003800000 */
[----:B------:R-:W1:Y:S02]  /*16c0*/  SYNCS.PHASECHK.TRANS64.TRYWAIT P1, [R4+URZ], R3 ;  /* 0x00000003040075a7 */ /* 0x000e64000802017f */
[----:B-1----:R-:W-:Y:S05]  /*16d0*/  @!P1 BRA `(.L_x_21) ;  /* 0x000001a000a49947 */ /* 0x002fea0003800000 */
.L_x_20:
[----:B------:R-:W-:-:S04]  /*16e0*/  UISETP.LT.AND UP0, UPT, UR44, 0x1, UPT ;  /* 0x000000012c00788c */ /* 0x000fc8000bf01270 */
[----:B------:R-:W-:-:S06]  /*16f0*/  USEL UR4, UR44, 0x1, UP0 ;  /* 0x000000012c047887 */ /* 0x000fcc0008000000 */
[----:B01----:R-:W-:Y:S01]  /*1700*/  MOV R3, UR4 ;  /* 0x0000000400037c02 */ /* 0x003fe20008000f00 */
[----:B------:R-:W-:Y:S05]  /*1710*/  WARPSYNC.ALL ;  /* 0x0000000000007948 */ /* 0x000fea0003800000 */
[----:B------:R-:W-:-:S04]  /*1720*/  IADD3 R3, -R3, UR44, RZ ;  /* 0x0000002c03037c10 */ /* 0x000fc8000fffe1ff */
[----:B------:R-:W-:Y:S02]  /*1730*/  ISETP.GE.AND P1, PT, R3, 0x1, PT ;  /* 0x000000010300780c */ /* 0x000fe40003f26270 */
[----:B------:R-:W-:Y:S01]  /*1740*/  R2UR UR4, R0 ;  /* 0x00000000000472ca */ /* 0x000fe200000e0000 */
[----:B------:R-:W-:Y:S01]  /*1750*/  WARPGROUP.ARRIVE ;  /* 0x00000000000079c5 */ /* 0x000fe20000000000 */
[----:B------:R-:W-:Y:S01]  /*1760*/  UMOV UR9, 0x40000040 ;  /* 0x4000004000097882 */ /* 0x000fe20000000000 */
[----:B------:R-:W-:Y:S01]  /*1770*/  UMOV UR11, 0x40000040 ;  /* 0x40000040000b7882 */ /* 0x000fe20000000000 */
[----:B------:R-:W-:Y:S04]  /*1780*/  STL [R1+0x2c8], R17 ;  /* 0x0002c81101007387 */ /* 0x000fe80000100800 */
[----:B-----5:R-:W-:Y:S04]  /*1790*/  STL [R1+0x2c4], R16 ;  /* 0x0002c41001007387 */ /* 0x020fe80000100800 */
[----:B------:R0:W-:Y:S01]  /*17a0*/  STL [R1+0x2c0], R3 ;  /* 0x0002c00301007387 */ /* 0x0001e20000100800 */
[----:B------:R-:W-:-:S03]  /*17b0*/  UIADD3 UR4, UR4, 0x18100, URZ ;  /* 0x0001810004047890 */ /* 0x000fc6000fffe03f */
[----:B------:R1:W-:Y:S01]  /*17c0*/  STL [R1+0x2bc], R2 ;  /* 0x0002bc0201007387 */ /* 0x0003e20000100800 */
[----:B------:R-:W-:-:S03]  /*17d0*/  USHF.R.U32.HI UR4, URZ, 0x4, UR4 ;  /* 0x000000043f047899 */ /* 0x000fc60008011604 */
[----:B------:R2:W-:Y:S01]  /*17e0*/  STL [R1+0x2cc], R0 ;  /* 0x0002cc0001007387 */ /* 0x0005e20000100800 */
[----:B------:R-:W-:Y:S02]  /*17f0*/  ULOP3.LUT UR5, UR4, 0x3fff, URZ, 0xc0, !UPT ;  /* 0x00003fff04057892 */ /* 0x000fe4000f8ec03f */
[----:B------:R-:W-:Y:S02]  /*1800*/  ULOP3.LUT UR4, UR46, 0x10000, URZ, 0xfc, !UPT ;  /* 0x000100002e047892 */ /* 0x000fe4000f8efc3f */
[----:B------:R-:W-:Y:S02]  /*1810*/  ULOP3.LUT UR5, UR5, 0x10000, URZ, 0xfc, !UPT ;  /* 0x0001000005057892 */ /* 0x000fe4000f8efc3f */
[----:B------:R-:W-:Y:S02]  /*1820*/  ULEA UR6, UR39, UR4, 0xb ;  /* 0x0000000427067291 */ /* 0x000fe4000f8e583f */
[----:B------:R-:W-:-:S05]  /*1830*/  ULEA UR7, UR39, UR5, 0xb ;  /* 0x0000000527077291 */ /* 0x000fca000f8e583f */
[----:B------:R-:W-:Y:S02]  /*1840*/  UMOV UR8, UR6 ;  /* 0x0000000600087c82 */ /* 0x000fe40008000000 */
[----:B------:R-:W-:Y:S02]  /*1850*/  UMOV UR10, UR7 ;  /* 0x00000007000a7c82 */ /* 0x000fe40008000000 */
[----:B------:R-:W-:Y:S01]  /*1860*/  HGMMA.64x256x16.F32 R24, gdesc[UR8], RZ, !UPT, gsb0 ;  /* 0x03e00000081879f0 */ /* 0x000fe2000c0008ff */
[----:B------:R-:W-:Y:S01]  /*1870*/  UIADD3 UR8, UR6, 0x400, URZ ;  /* 0x0000040006087890 */ /* 0x000fe2000fffe03f */
[----:B------:R-:W-:Y:S01]  /*1880*/  UMOV UR9, 0x40000040 ;  /* 0x4000004000097882 */ /* 0x000fe20000000000 */
[----:B------:R-:W-:Y:S02]  /*1890*/  WARPGROUP.DEPBAR.LE gsb0, 0x0 ;  /* 0x00008000000079c5 */ /* 0x000fe40000010000 */
[----:B------:R-:W-:Y:S01]  /*18a0*/  STL.64 [R1], R24 ;  /* 0x0000001801007387 */ /* 0x000fe20000100a00 */
[----:B------:R-:W-:Y:S01]  /*18b0*/  IMAD.MOV.U32 R235, RZ, RZ, R46 ;  /* 0x000000ffffeb7224 */ /* 0x000fe200078e002e */
[----:B------:R-:W-:Y:S01]  /*18c0*/  MOV R232, R49 ;  /* 0x0000003100e87202 */ /* 0x000fe20000000f00 */
[----:B------:R-:W-:Y:S01]  /*18d0*/  IMAD.MOV.U32 R234, RZ, RZ, R47 ;  /* 0x000000ffffea7224 */ /* 0x000fe200078e002f */
[----:B------:R-:W-:Y:S01]  /*18e0*/  STL.64 [R1+0x8], R26 ;  /* 0x0000081a01007387 */ /* 0x000fe20000100a00 */
        /* <DEDUP_REMOVED lines=65> */
[----:B0-----:R-:W-:Y:S01]  /*1d00*/  MOV R3, R149 ;  /* 0x0000009500037202 */ /* 0x001fe20000000f00 */
[----:B------:R-:W-:Y:S01]  /*1d10*/  IMAD.MOV.U32 R176, RZ, RZ, R92 ;  /* 0x000000ffffb07224 */ /* 0x000fe200078e005c */
[----:B------:R0:W-:Y:S01]  /*1d20*/  STL.64 [R1+0x50], R44 ;  /* 0x0000502c01007387 */ /* 0x0001e20000100a00 */
[----:B------:R-:W-:-:S02]  /*1d30*/  IMAD.MOV.U32 R178, RZ, RZ, R94 ;  /* 0x000000ffffb27224 */ /* 0x000fc400078e005e */
[----:B------:R-:W-:Y:S01]  /*1d40*/  IMAD.MOV.U32 R179, RZ, RZ, R95 ;  /* 0x000000ffffb37224 */ /* 0x000fe200078e005f */
[----:B------:R-:W-:Y:S01]  /*1d50*/  STL [R1+0x580], R152 ;  /* 0x0005809801007387 */ /* 0x000fe20000100800 */
[----:B------:R-:W-:Y:S02]  /*1d60*/  IMAD.MOV.U32 R180, RZ, RZ, R96 ;  /* 0x000000ffffb47224 */ /* 0x000fe400078e0060 */
[----:B------:R-:W-:Y:S02]  /*1d70*/  IMAD.MOV.U32 R182, RZ, RZ, R98 ;  /* 0x000000ffffb67224 */ /* 0x000fe400078e0062 */
[----:B------:R-:W-:Y:S02]  /*1d80*/  IMAD.MOV.U32 R183, RZ, RZ, R99 ;  /* 0x000000ffffb77224 */ /* 0x000fe400078e0063 */
[----:B------:R-:W-:Y:S02]  /*1d90*/  IMAD.MOV.U32 R184, RZ, RZ, R100 ;  /* 0x000000ffffb87224 */ /* 0x000fe400078e0064 */
[----:B------:R-:W-:-:S02]  /*1da0*/  IMAD.MOV.U32 R186, RZ, RZ, R102 ;  /* 0x000000ffffba7224 */ /* 0x000fc400078e0066 */
[----:B------:R-:W-:Y:S02]  /*1db0*/  IMAD.MOV.U32 R187, RZ, RZ, R103 ;  /* 0x000000ffffbb7224 */ /* 0x000fe400078e0067 */
        /* <DEDUP_REMOVED lines=34> */
[----:B-1----:R-:W-:-:S02]  /*1fe0*/  IMAD.MOV.U32 R2, RZ, RZ, R150 ;  /* 0x000000ffff027224 */ /* 0x002fc400078e0096 */
[----:B--2---:R-:W-:Y:S02]  /*1ff0*/  IMAD.MOV.U32 R0, RZ, RZ, R151 ;  /* 0x000000ffff007224 */ /* 0x004fe400078e0097 */
[----:B0-----:R-:W-:-:S06]  /*2000*/  WARPGROUP.ARRIVE ;  /* 0x00000000000079c5 */ /* 0x001fcc0000000000 */
[----:B------:R-:W-:Y:S03]  /*2010*/  HGMMA.64x256x16.F32 R24, gdesc[UR8], RZ, !UPT, gsb0 ;  /* 0x03e00000081879f0 */ /* 0x000fe6000c0008ff */
[----:B------:R-:W-:Y:S02]  /*2020*/  WARPGROUP.DEPBAR.LE gsb0, 0x0 ;  /* 0x00008000000079c5 */ /* 0x000fe40000010000 */
[----:B------:R-:W-:Y:S04]  /*2030*/  STL.64 [R1+0x578], R150 ;  /* 0x0005789601007387 */ /* 0x000fe80000100a00 */
        /* <DEDUP_REMOVED lines=20> */
[----:B------:R0:W-:Y:S04]  /*2180*/  STL.64 [R1+0x4d0], R108 ;  /* 0x0004d06c01007387 */ /* 0x0001e80000100a00 */
[----:B0-----:R-:W2:Y:S04]  /*2190*/  LDL.LU R108, [R1] ;  /* 0x00000000016c7983 */ /* 0x001ea80000300800 */
[----:B------:R-:W2:Y:S04]  /*21a0*/  LDL.LU R109, [R1+0x4] ;  /* 0x00000400016d7983 */ /* 0x000ea80000300800 */
        /* <DEDUP_REMOVED lines=19> */
[----:B------:R-:W2:Y:S01]  /*22e0*/  LDL.LU R129, [R1+0x54] ;  /* 0x0000540001817983 */ /* 0x000ea20000300800 */
        /* <DEDUP_REMOVED lines=21> */
[----:B------:R-:W-:Y:S01]  /*2440*/  UIADD3 UR8, UR6, 0x2, URZ ;  /* 0x0000000206087890 */ /* 0x000fe2000fffe03f */
[----:B------:R-:W-:Y:S01]  /*2450*/  IMAD.MOV.U32 R145, RZ, RZ, R220 ;  /* 0x000000ffff917224 */ /* 0x000fe200078e00dc */
[----:B------:R-:W-:Y:S01]  /*2460*/  UIADD3 UR10, UR7, 0x2, URZ ;  /* 0x00000002070a7890 */ /* 0x000fe2000fffe03f */
[----:B------:R-:W-:Y:S01]  /*2470*/  IMAD.MOV.U32 R146, RZ, RZ, R219 ;  /* 0x000000ffff927224 */ /* 0x000fe200078e00db */
[----:B------:R-:W-:Y:S01]  /*2480*/  MOV R219, R17 ;  /* 0x0000001100db7202 */ /* 0x000fe20000000f00 */
[----:B------:R-:W-:Y:S01]  /*2490*/  IMAD.MOV.U32 R148, RZ, RZ, R217 ;  /* 0x000000ffff947224 */ /* 0x000fe200078e00d9 */
[----:B------:R-:W-:Y:S01]  /*24a0*/  UMOV UR9, 0x40000040 ;  /* 0x4000004000097882 */ /* 0x000fe20000000000 */
[----:B------:R-:W-:Y:S01]  /*24b0*/  IMAD.MOV.U32 R149, RZ, RZ, R216 ;  /* 0x000000ffff957224 */ /* 0x000fe200078e00d8 */
[----:B------:R-:W-:Y:S01]  /*24c0*/  UMOV UR11, 0x40000040 ;  /* 0x40000040000b7882 */ /* 0x000fe20000000000 */
[----:B------:R-:W-:Y:S01]  /*24d0*/  IMAD.MOV.U32 R150, RZ, RZ, R215 ;  /* 0x000000ffff967224 */ /* 0x000fe200078e00d7 */
[----:B------:R-:W-:Y:S01]  /*24e0*/  MOV R215, R21 ;  /* 0x0000001500d77202 */ /* 0x000fe20000000f00 */
        /* <DEDUP_REMOVED lines=17> */
[----:B------:R-:W-:-:S06]  /*2600*/  IMAD.MOV.U32 R234, RZ, RZ, R2 ;  /* 0x000000ffffea7224 */ /* 0x000fcc00078e0002 */
[----:B--2---:R-:W-:-:S06]  /*2610*/  WARPGROUP.ARRIVE ;  /* 0x00000000000079c5 */ /* 0x004fcc0000000000 */
[----:B------:R-:W-:Y:S03]  /*2620*/  HGMMA.64x256x16.F32 R108, gdesc[UR8], R108, gsb0 ;  /* 0x03e00000086c79f0 */ /* 0x000fe6000800086c */
[----:B------:R-:W-:Y:S02]  /*2630*/  WARPGROUP.DEPBAR.LE gsb0, 0x0 ;  /* 0x00008000000079c5 */ /* 0x000fe40000010000 */
[----:B------:R-:W-:Y:S04]  /*2640*/  STL.64 [R1], R108 ;  /* 0x0000006c01007387 */ /* 0x000fe80000100a00 */
        /* <DEDUP_REMOVED lines=63> */
[----:B0-----:R-:W2:Y:S04]  /*2a40*/  LDL.LU R152, [R1+0x580] ;  /* 0x0005800001987983 */ /* 0x001ea80000300800 */
[----:B------:R-:W3:Y:S04]  /*2a50*/  LDL.LU.64 R150, [R1+0x578] ;  /* 0x0005780001967983 */ /* 0x000ee80000300a00 */
        /* <DEDUP_REMOVED lines=20> */
[----:B------:R-:W3:Y:S01]  /*2ba0*/  LDL.LU.64 R108, [R1+0x4d0] ;  /* 0x0004d000016c7983 */ /* 0x000ee20000300a00 */
[----:B------:R-:W-:Y:S01]  /*2bb0*/  UIADD3 UR8, UR6, 0x402, URZ ;  /* 0x0000040206087890 */ /* 0x000fe2000fffe03f */
[----:B------:R-:W-:Y:S01]  /*2bc0*/  UMOV UR9, 0x40000040 ;  /* 0x4000004000097882 */ /* 0x000fe20000000000 */
[----:B---3--:R-:W-:-:S07]  /*2bd0*/  WARPGROUP.ARRIVE ;  /* 0x00000000000079c5 */ /* 0x008fce0000000000 */
[----:B------:R-:W-:Y:S03]  /*2be0*/  HGMMA.64x256x16.F32 R24, gdesc[UR8], R24, gsb0 ;  /* 0x03e00000081879f0 */ /* 0x000fe60008000818 */
        /* <DEDUP_REMOVED lines=65> */
[----:B0-----:R-:W3:Y:S04]  /*3000*/  LDL.LU.64 R24, [R1] ;  /* 0x0000000001187983 */ /* 0x001ee80000300a00 */
        /* <DEDUP_REMOVED lines=63> */
[----:B------:R-:W-:-:S02]  /*3400*/  UIADD3 UR8, UR6, 0x4, URZ ;  /* 0x0000000406087890 */ /* 0x000fc4000fffe03f */
[----:B------:R-:W-:Y:S01]  /*3410*/  UIADD3 UR10, UR7, 0x4, URZ ;  /* 0x00000004070a7890 */ /* 0x000fe2000fffe03f */
[----:B------:R-:W-:Y:S01]  /*3420*/  UMOV UR9, 0x40000040 ;  /* 0x4000004000097882 */ /* 0x000fe20000000000 */
[----:B------:R-:W-:Y:S01]  /*3430*/  UMOV UR11, 0x40000040 ;  /* 0x40000040000b7882 */ /* 0x000fe20000000000 */
[----:B---3--:R-:W-:-:S06]  /*3440*/  WARPGROUP.ARRIVE ;  /* 0x00000000000079c5 */ /* 0x008fcc0000000000 */
[----:B------:R-:W-:Y:S03]  /*3450*/  HGMMA.64x256x16.F32 R24, gdesc[UR8], R24, gsb0 ;  /* 0x03e00000081879f0 */ /* 0x000fe60008000818 */
        /* <DEDUP_REMOVED lines=41> */
[----:B------:R0:W-:Y:S01]  /*36f0*/  STL.64 [R1+0x50], R44 ;  /* 0x0000502c01007387 */ /* 0x0001e20000100a00 */
[----:B------:R-:W-:Y:S01]  /*3700*/  IMAD.MOV.U32 R208, RZ, RZ, R124 ;  /* 0x000000ffffd07224 */ /* 0x000fe200078e007c */
[----:B------:R-:W-:Y:S01]  /*3710*/  MOV R193, R109 ;  /* 0x0000006d00c17202 */ /* 0x000fe20000000f00 */
[----:B------:R-:W-:Y:S01]  /*3720*/  IMAD.MOV.U32 R206, RZ, RZ, R122 ;  /* 0x000000ffffce7224 */ /* 0x000fe200078e007a */
[----:B------:R-:W3:Y:S01]  /*3730*/  LDL.LU.64 R150, [R1+0x4c8] ;  /* 0x0004c80001967983 */ /* 0x000ee20000300a00 */
        /* <DEDUP_REMOVED lines=60> */
[----:B------:R-:W-:-:S02]  /*3b00*/  IMAD.MOV.U32 R167, RZ, RZ, R83 ;  /* 0x000000ffffa77224 */ /* 0x000fc400078e0053 */
[----:B------:R-:W-:Y:S01]  /*3b10*/  IMAD.MOV.U32 R164, RZ, RZ, R80 ;  /* 0x000000ffffa47224 */ /* 0x000fe200078e0050 */
[----:B------:R-:W3:Y:S01]  /*3b20*/  LDL.LU.64 R118, [R1+0x448] ;  /* 0x0004480001767983 */ /* 0x000ee20000300a00 */
[----:B------:R-:W-:Y:S02]  /*3b30*/  IMAD.MOV.U32 R162, RZ, RZ, R78 ;  /* 0x000000ffffa27224 */ /* 0x000fe400078e004e */
[----:B------:R-:W-:Y:S01]  /*3b40*/  IMAD.MOV.U32 R163, RZ, RZ, R79 ;  /* 0x000000ffffa37224 */ /* 0x000fe200078e004f */
[----:B------:R-:W3:Y:S01]  /*3b50*/  LDL.LU.64 R116, [R1+0x440] ;  /* 0x0004400001747983 */ /* 0x000ee20000300a00 */
[----:B------:R-:W-:Y:S02]  /*3b60*/  IMAD.MOV.U32 R160, RZ, RZ, R76 ;  /* 0x000000ffffa07224 */ /* 0x000fe400078e004c */
        /* <DEDUP_REMOVED lines=58> */
[----:B0-----:R-:W3:Y:S04]  /*3f10*/  LDL.LU.64 R44, [R1+0x320] ;  /* 0x00032000012c7983 */ /* 0x001ee80000300a00 */
        /* <DEDUP_REMOVED lines=11> */
[----:B------:R-:W-:-:S02]  /*3fd0*/  UMOV UR9, 0x40000040 ;  /* 0x4000004000097882 */ /* 0x000fc40000000000 */
[----:B--2---:R-:W-:Y:S01]  /*3fe0*/  STL [R1+0x2b8], R152 ;  /* 0x0002b89801007387 */ /* 0x004fe20000100800 */
[----:B---3--:R-:W-:-:S06]  /*3ff0*/  WARPGROUP.ARRIVE ;  /* 0x00000000000079c5 */ /* 0x008fcc0000000000 */
        /* <DEDUP_REMOVED lines=61> */
[----:B------:R-:W-:-:S02]  /*43d0*/  IMAD.MOV.U32 R145, RZ, RZ, R225 ;  /* 0x000000ffff917224 */ /* 0x000fc400078e00e1 */
[----:B------:R-:W-:Y:S01]  /*43e0*/  IMAD.MOV.U32 R146, RZ, RZ, R224 ;  /* 0x000000ffff927224 */ /* 0x000fe200078e00e0 */
[----:B------:R-:W-:Y:S01]  /*43f0*/  MOV R224, R15 ;  /* 0x0000000f00e07202 */ /* 0x000fe20000000f00 */
[----:B------:R-:W-:Y:S02]  /*4400*/  IMAD.MOV.U32 R148, RZ, RZ, R222 ;  /* 0x000000ffff947224 */ /* 0x000fe400078e00de */
[----:B------:R-:W-:Y:S02]  /*4410*/  IMAD.MOV.U32 R149, RZ, RZ, R221 ;  /* 0x000000ffff957224 */ /* 0x000fe400078e00dd */
[----:B------:R-:W-:Y:S01]  /*4420*/  IMAD.MOV.U32 R150, RZ, RZ, R220 ;  /* 0x000000ffff967224 */ /* 0x000fe200078e00dc */
[----:B------:R-:W-:Y:S01]  /*4430*/  MOV R220, R21 ;  /* 0x0000001500dc7202 */ /* 0x000fe20000000f00 */
[----:B------:R-:W-:Y:S02]  /*4440*/  IMAD.MOV.U32 R152, RZ, RZ, R218 ;  /* 0x000000ffff987224 */ /* 0x000fe400078e00da */
[----:B------:R-:W-:-:S02]  /*4450*/  IMAD.MOV.U32 R130, RZ, RZ, R0 ;  /* 0x000000ffff827224 */ /* 0x000fc400078e0000 */
[----:B------:R-:W-:Y:S01]  /*4460*/  IMAD.MOV.U32 R132, RZ, RZ, R16 ;  /* 0x000000ffff847224 */ /* 0x000fe200078e0010 */
[----:B------:R-:W-:Y:S01]  /*4470*/  UIADD3 UR8, UR6, 0x6, URZ ;  /* 0x0000000606087890 */ /* 0x000fe2000fffe03f */
[----:B------:R-:W-:Y:S01]  /*4480*/  IMAD.MOV.U32 R133, RZ, RZ, R3 ;  /* 0x000000ffff857224 */ /* 0x000fe200078e0003 */
[----:B------:R-:W-:Y:S01]  /*4490*/  UIADD3 UR10, UR7, 0x6, URZ ;  /* 0x00000006070a7890 */ /* 0x000fe2000fffe03f */
[----:B------:R-:W-:Y:S01]  /*44a0*/  IMAD.MOV.U32 R134, RZ, RZ, R2 ;  /* 0x000000ffff867224 */ /* 0x000fe200078e0002 */
[----:B------:R-:W-:Y:S01]  /*44b0*/  UMOV UR9, 0x40000040 ;  /* 0x4000004000097882 */ /* 0x000fe20000000000 */
[----:B------:R-:W-:Y:S01]  /*44c0*/  IMAD.MOV.U32 R218, RZ, RZ, R23 ;  /* 0x000000ffffda7224 */ /* 0x000fe200078e0017 */
[----:B------:R-:W-:Y:S01]  /*44d0*/  UMOV UR11, 0x40000040 ;  /* 0x40000040000b7882 */ /* 0x000fe20000000000 */
[----:B------:R-:W-:Y:S01]  /*44e0*/  IMAD.MOV.U32 R219, RZ, RZ, R22 ;  /* 0x000000ffffdb7224 */ /* 0x000fe200078e0016 */
[----:B------:R0:W5:Y:S01]  /*44f0*/  LDL.LU R0, [R1+0x2cc] ;  /* 0x0002cc0001007983 */ /* 0x0001620000300800 */
[----:B------:R-:W-:-:S02]  /*4500*/  IMAD.MOV.U32 R221, RZ, RZ, R20 ;  /* 0x000000ffffdd7224 */ /* 0x000fc400078e0014 */
[----:B------:R-:W-:Y:S01]  /*4510*/  IMAD.MOV.U32 R222, RZ, RZ, R19 ;  /* 0x000000ffffde7224 */ /* 0x000fe200078e0013 */
[----:B------:R0:W5:Y:S01]  /*4520*/  LDL.LU R17, [R1+0x2c8] ;  /* 0x0002c80001117983 */ /* 0x0001620000300800 */
[----:B------:R-:W-:Y:S02]  /*4530*/  IMAD.MOV.U32 R223, RZ, RZ, R18 ;  /* 0x000000ffffdf7224 */ /* 0x000fe400078e0012 */
[----:B------:R-:W-:Y:S01]  /*4540*/  IMAD.MOV.U32 R225, RZ, RZ, R14 ;  /* 0x000000ffffe17224 */ /* 0x000fe200078e000e */
[----:B------:R0:W5:Y:S01]  /*4550*/  LDL.LU R16, [R1+0x2c4] ;  /* 0x0002c40001107983 */ /* 0x0001620000300800 */
[----:B------:R-:W-:Y:S02]  /*4560*/  IMAD.MOV.U32 R226, RZ, RZ, R13 ;  /* 0x000000ffffe27224 */ /* 0x000fe400078e000d */
[----:B------:R-:W-:Y:S01]  /*4570*/  IMAD.MOV.U32 R227, RZ, RZ, R12 ;  /* 0x000000ffffe37224 */ /* 0x000fe200078e000c */
[----:B------:R0:W5:Y:S01]  /*4580*/  LDL.LU R3, [R1+0x2c0] ;  /* 0x0002c00001037983 */ /* 0x0001620000300800 */
[----:B------:R-:W-:-:S02]  /*4590*/  IMAD.MOV.U32 R229, RZ, RZ, R10 ;  /* 0x000000ffffe57224 */ /* 0x000fc400078e000a */
[----:B------:R-:W-:Y:S01]  /*45a0*/  IMAD.MOV.U32 R230, RZ, RZ, R9 ;  /* 0x000000ffffe67224 */ /* 0x000fe200078e0009 */
[----:B------:R0:W5:Y:S01]  /*45b0*/  LDL.LU R2, [R1+0x2bc] ;  /* 0x0002bc0001027983 */ /* 0x0001620000300800 */
        /* <DEDUP_REMOVED lines=71> */
[----:B-1----:R0:W5:Y:S04]  /*4a30*/  LDL.LU R152, [R1+0x2b8] ;  /* 0x0002b80001987983 */ /* 0x0021680000300800 */
[----:B------:R-:W2:Y:S04]  /*4a40*/  LDL.LU.64 R150, [R1+0x2b0] ;  /* 0x0002b00001967983 */ /* 0x000ea80000300a00 */
        /* <DEDUP_REMOVED lines=20> */
[----:B------:R-:W2:Y:S01]  /*4b90*/  LDL.LU.64 R108, [R1+0x208] ;  /* 0x00020800016c7983 */ /* 0x000ea20000300a00 */
[----:B------:R-:W-:Y:S01]  /*4ba0*/  UIADD3 UR8, UR6, 0x406, URZ ;  /* 0x0000040606087890 */ /* 0x000fe2000fffe03f */
[----:B------:R-:W-:Y:S01]  /*4bb0*/  UMOV UR9, 0x40000040 ;  /* 0x4000004000097882 */ /* 0x000fe20000000000 */
[----:B--2---:R-:W-:-:S07]  /*4bc0*/  WARPGROUP.ARRIVE ;  /* 0x00000000000079c5 */ /* 0x004fce0000000000 */
[----:B------:R-:W-:Y:S03]  /*4bd0*/  HGMMA.64x256x16.F32 R24, gdesc[UR8], R24, gsb0 ;  /* 0x03e00000081879f0 */ /* 0x000fe60008000818 */
[----:B------:R-:W-:Y:S02]  /*4be0*/  WARPGROUP.DEPBAR.LE gsb0, 0x0 ;  /* 0x00008000000079c5 */ /* 0x000fe40000010000 */
[----:B0-----:R-:W-:Y:S05]  /*4bf0*/  @!P1 BRA `(.L_x_22) ;  /* 0x0000004000d09947 */ /* 0x001fea0003800000 */
[----:B------:R-:W-:Y:S01]  /*4c00*/  UIADD3 UR7, UR39, 0x1, URZ ;  /* 0x0000000127077890 */ /* 0x000fe2000fffe03f */
[----:B-----5:R-:W-:Y:S01]  /*4c10*/  R2UR UR6, R3 ;  /* 0x00000000030672ca */ /* 0x020fe200000e0000 */
[----:B------:R-:W-:Y:S02]  /*4c20*/  UMOV UR12, UR39 ;  /* 0x00000027000c7c82 */ /* 0x000fe40008000000 */
[----:B------:R-:W-:-:S04]  /*4c30*/  UISETP.NE.AND UP0, UPT, UR7, 0x3, UPT ;  /* 0x000000030700788c */ /* 0x000fc8000bf05270 */
[----:B------:R-:W-:Y:S02]  /*4c40*/  USEL UR8, URZ, 0x1, UP0 ;  /* 0x000000013f087887 */ /* 0x000fe40008000000 */
[----:B------:R-:W-:Y:S02]  /*4c50*/  USEL UR7, UR7, URZ, UP0 ;  /* 0x0000003f07077287 */ /* 0x000fe40008000000 */
[----:B------:R-:W-:-:S06]  /*4c60*/  ULOP3.LUT UR8, UR38, UR8, URZ, 0x3c, !UPT ;  /* 0x0000000826087292 */ /* 0x000fcc000f8e3c3f */
[----:B------:R-:W-:-:S07]  /*4c70*/  MOV R3, UR8 ;  /* 0x0000000800037c02 */ /* 0x000fce0008000f00 */
.L_x_29:
[----:B------:R-:W-:Y:S05]  /*4c80*/  @!P0 BRA `(.L_x_23) ;  /* 0x0000000000048947 */ /* 0x000fea0003800000 */
[----:B------:R-:W-:Y:S01]  /*4c90*/  BPT.TRAP 0x1 ;  /* 0x000000040000795c */ /* 0x000fe20000300000 */
.L_x_23:
[----:B------:R-:W0:Y:S01]  /*4ca0*/  S2UR UR9, SR_CgaCtaId ;  /* 0x00000000000979c3 */ /* 0x000e220000008800 */
[----:B------:R-:W-:Y:S01]  /*4cb0*/  UMOV UR8, 0x400 ;  /* 0x0000040000087882 */ /* 0x000fe20000000000 */
[----:B------:R-:W-:Y:S01]  /*4cc0*/  IMAD.U32 R4, RZ, RZ, UR7 ;  /* 0x00000007ff047e24 */ /* 0x000fe2000f8e00ff */
[----:B------:R-:W-:Y:S01]  /*4cd0*/  SHF.L.U32 R5, R3, 0x1f, RZ ;  /* 0x0000001f03057819 */ /* 0x000fe200000006ff */
[----:B0-----:R-:W-:-:S06]  /*4ce0*/  ULEA UR8, UR9, UR8, 0x18 ;  /* 0x0000000809087291 */ /* 0x001fcc000f8ec03f */
[----:B------:R-:W-:-:S04]  /*4cf0*/  IMAD.U32 R0, RZ, RZ, UR8 ;  /* 0x00000008ff007e24 */ /* 0x000fc8000f8e00ff */
[----:B------:R-:W-:-:S04]  /*4d00*/  IMAD R4, R4, 0x8, R0 ;  /* 0x0000000804047824 */ /* 0x000fc800078e0200 */
[----:B------:R0:W1:Y:S01]  /*4d10*/  SYNCS.PHASECHK.TRANS64.TRYWAIT P1, [R4+URZ], R5 ;  /* 0x00000005040075a7 */ /* 0x000062000802017f */
[----:B------:R-:W-:Y:S05]  /*4d20*/  @!P0 BRA `(.L_x_24) ;  /* 0x0000000000048947 */ /* 0x000fea0003800000 */
[----:B------:R-:W-:Y:S01]  /*4d30*/  BPT.TRAP 0x1 ;  /* 0x000000040000795c */ /* 0x000fe20000300000 */
.L_x_24:
[----:B-1----:R-:W-:Y:S05]  /*4d40*/  @P1 BRA `(.L_x_25) ;  /* 0x0000000000081947 */ /* 0x002fea0003800000 */
[----:B------:R-:W1:Y:S02]  /*4d50*/  SYNCS.PHASECHK.TRANS64.TRYWAIT P1, [R4+URZ], R5 ;  /* 0x00000005040075a7 */ /* 0x000e64000802017f */
[----:B-1----:R-:W-:Y:S05]  /*4d60*/  @!P1 BRA `(.L_x_26) ;  /* 0x0000016c00149947 */ /* 0x002fea0003800000 */
.L_x_25:
        /* <DEDUP_REMOVED lines=64> */
[----:B--2---:R-:W2:Y:S04]  /*5170*/  LDL.LU.64 R24, [R1] ;  /* 0x0000000001187983 */ /* 0x004ea80000300a00 */
        /* <DEDUP_REMOVED lines=63> */
[----:B------:R-:W-:-:S02]  /*5570*/  ULEA UR13, UR7, UR4, 0xb ;  /* 0x00000004070d7291 */ /* 0x000fc4000f8e583f */
[----:B------:R-:W-:Y:S01]  /*5580*/  ULEA UR14, UR7, UR5, 0xb ;  /* 0x00000005070e7291 */ /* 0x000fe2000f8e583f */
[----:B------:R-:W-:Y:S01]  /*5590*/  STL [R1+0x2cc], R17 ;  /* 0x0002cc1101007387 */ /* 0x000fe20000100800 */
[----:B------:R-:W-:Y:S01]  /*55a0*/  UMOV UR9, 0x40000040 ;  /* 0x4000004000097882 */ /* 0x000fe20000000000 */
[----:B------:R-:W-:Y:S02]  /*55b0*/  UMOV UR11, 0x40000040 ;  /* 0x40000040000b7882 */ /* 0x000fe40000000000 */
[----:B------:R-:W-:Y:S01]  /*55c0*/  UMOV UR8, UR13 ;  /* 0x0000000d00087c82 */ /* 0x000fe20008000000 */
[----:B------:R-:W-:Y:S01]  /*55d0*/  STL [R1+0x2c8], R16 ;  /* 0x0002c81001007387 */ /* 0x000fe20000100800 */
[----:B------:R-:W-:-:S03]  /*55e0*/  UMOV UR10, UR14 ;  /* 0x0000000e000a7c82 */ /* 0x000fc60008000000 */
[----:B------:R-:W-:Y:S04]  /*55f0*/  STL [R1+0x2c4], R3 ;  /* 0x0002c40301007387 */ /* 0x000fe80000100800 */
[----:B------:R3:W-:Y:S04]  /*5600*/  STL [R1+0x2c0], R2 ;  /* 0x0002c00201007387 */ /* 0x0007e80000100800 */
[----:B------:R4:W-:Y:S01]  /*5610*/  STL [R1+0x2bc], R0 ;  /* 0x0002bc0001007387 */ /* 0x0009e20000100800 */
[----:B--2---:R-:W-:-:S06]  /*5620*/  WARPGROUP.ARRIVE ;  /* 0x00000000000079c5 */ /* 0x004fcc0000000000 */
[----:B------:R-:W-:Y:S03]  /*5630*/  HGMMA.64x256x16.F32 R24, gdesc[UR8], R24, gsb0 ;  /* 0x03e00000081879f0 */ /* 0x000fe60008000818 */
[----:B------:R-:W-:Y:S02]  /*5640*/  WARPGROUP.DEPBAR.LE gsb0, 0x0 ;  /* 0x00008000000079c5 */ /* 0x000fe40000010000 */
[----:B------:R-:W-:Y:S01]  /*5650*/  STL.64 [R1], R24 ;  /* 0x0000001801007387 */ /* 0x000fe20000100a00 */
[----:B---3--:R-:W-:Y:S01]  /*5660*/  MOV R2, R150 ;  /* 0x0000009600027202 */ /* 0x008fe20000000f00 */
[----:B----4-:R-:W-:Y:S01]  /*5670*/  IMAD.MOV.U32 R0, RZ, RZ, R151 ;  /* 0x000000ffff007224 */ /* 0x010fe200078e0097 */
[----:B01----:R-:W-:Y:S01]  /*5680*/  MOV R5, R147 ;  /* 0x0000009300057202 */ /* 0x003fe20000000f00 */
        /* <DEDUP_REMOVED lines=40> */
[----:B------:R-:W2:Y:S01]  /*5910*/  LDL.LU.64 R150, [R1+0x780] ;  /* 0x0007800001967983 */ /* 0x000ea20000300a00 */
        /* <DEDUP_REMOVED lines=64> */
[----:B------:R-:W-:-:S02]  /*5d20*/  IMAD.MOV.U32 R163, RZ, RZ, R79 ;  /* 0x000000ffffa37224 */ /* 0x000fc400078e004f */
[----:B------:R-:W-:Y:S01]  /*5d30*/  IMAD.MOV.U32 R160, RZ, RZ, R76 ;  /* 0x000000ffffa07224 */ /* 0x000fe200078e004c */
[----:B------:R-:W2:Y:S01]  /*5d40*/  LDL.LU.64 R116, [R1+0x6f8] ;  /* 0x0006f80001747983 */ /* 0x000ea20000300a00 */
[----:B------:R-:W-:Y:S02]  /*5d50*/  IMAD.MOV.U32 R161, RZ, RZ, R77 ;  /* 0x000000ffffa17224 */ /* 0x000fe400078e004d */
[----:B------:R-:W-:Y:S01]  /*5d60*/  IMAD.MOV.U32 R159, RZ, RZ, R75 ;  /* 0x000000ffff9f7224 */ /* 0x000fe200078e004b */
[----:B------:R-:W2:Y:S01]  /*5d70*/  LDL.LU.64 R114, [R1+0x6f0] ;  /* 0x0006f00001727983 */ /* 0x000ea20000300a00 */
[----:B------:R-:W-:Y:S02]  /*5d80*/  IMAD.MOV.U32 R156, RZ, RZ, R72 ;  /* 0x000000ffff9c7224 */ /* 0x000fe400078e0048 */
        /* <DEDUP_REMOVED lines=29> */
[----:B------:R-:W-:-:S03]  /*5f60*/  IMAD.MOV.U32 R234, RZ, RZ, R47 ;  /* 0x000000ffffea7224 */ /* 0x000fc600078e002f */
        /* <DEDUP_REMOVED lines=24> */
[----:B0-----:R-:W2:Y:S04]  /*60f0*/  LDL.LU.64 R44, [R1+0x5d8] ;  /* 0x0005d800012c7983 */ /* 0x001ea80000300a00 */
        /* <DEDUP_REMOVED lines=11> */
[----:B------:R-:W-:-:S02]  /*61b0*/  UMOV UR9, 0x40000040 ;  /* 0x4000004000097882 */ /* 0x000fc40000000000 */
[----:B------:R-:W-:Y:S01]  /*61c0*/  STL [R1+0x580], R152 ;  /* 0x0005809801007387 */ /* 0x000fe20000100800 */
[----:B--2---:R-:W-:-:S06]  /*61d0*/  WARPGROUP.ARRIVE ;  /* 0x00000000000079c5 */ /* 0x004fcc0000000000 */
        /* <DEDUP_REMOVED lines=91> */
[----:B------:R-:W-:Y:S01]  /*6790*/  IMAD.MOV.U32 R235, RZ, RZ, R0 ;  /* 0x000000ffffeb7224 */ /* 0x000fe200078e0000 */
[----:B------:R-:W-:Y:S02]  /*67a0*/  UIADD3 UR8, UR13, 0x2, URZ ;  /* 0x000000020d087890 */ /* 0x000fe4000fffe03f */
[----:B------:R-:W-:Y:S01]  /*67b0*/  UIADD3 UR10, UR14, 0x2, URZ ;  /* 0x000000020e0a7890 */ /* 0x000fe2000fffe03f */
[----:B------:R-:W-:Y:S01]  /*67c0*/  UMOV UR9, 0x40000040 ;  /* 0x4000004000097882 */ /* 0x000fe20000000000 */
[----:B------:R-:W-:Y:S01]  /*67d0*/  UMOV UR11, 0x40000040 ;  /* 0x40000040000b7882 */ /* 0x000fe20000000000 */
        /* <DEDUP_REMOVED lines=236> */
[----:B------:R-:W-:Y:S01]  /*76a0*/  STL.64 [R1+0x30], R36 ;  /* 0x0000302401007387 */ /* 0x000fe20000100a00 */
[----:B------:R-:W-:-:S03]  /*76b0*/  IMAD.MOV.U32 R5, RZ, RZ, R150 ;  /* 0x000000ffff057224 */ /* 0x000fc600078e0096 */
[----:B------:R-:W-:Y:S01]  /*76c0*/  STL.64 [R1+0x38], R38 ;  /* 0x0000382601007387 */ /* 0x000fe20000100a00 */
[----:B------:R-:W-:-:S03]  /*76d0*/  MOV R4, R151 ;  /* 0x0000009700047202 */ /* 0x000fc60000000f00 */
[----:B------:R-:W-:Y:S01]  /*76e0*/  STL.64 [R1+0x40], R40 ;  /* 0x0000402801007387 */ /* 0x000fe20000100a00 */
[----:B------:R-:W-:Y:S01]  /*76f0*/  MOV R7, R148 ;  /* 0x0000009400077202 */ /* 0x000fe20000000f00 */
[----:B------:R-:W-:Y:S02]  /*7700*/  IMAD.MOV.U32 R6, RZ, RZ, R149 ;  /* 0x000000ffff067224 */ /* 0x000fe400078e0095 */
[----:B------:R-:W-:Y:S01]  /*7710*/  STL.64 [R1+0x48], R42 ;  /* 0x0000482a01007387 */ /* 0x000fe20000100a00 */
[----:B------:R-:W-:-:S03]  /*7720*/  IMAD.MOV.U32 R9, RZ, RZ, R146 ;  /* 0x000000ffff097224 */ /* 0x000fc600078e0092 */
[----:B------:R0:W-:Y:S01]  /*7730*/  STL.64 [R1+0x50], R44 ;  /* 0x0000502c01007387 */ /* 0x0001e20000100a00 */
[----:B------:R-:W-:Y:S01]  /*7740*/  IMAD.MOV.U32 R8, RZ, RZ, R147 ;  /* 0x000000ffff087224 */ /* 0x000fe200078e0093 */
[----:B------:R-:W-:Y:S02]  /*7750*/  MOV R10, R145 ;  /* 0x00000091000a7202 */ /* 0x000fe40000000f00 */
[----:B------:R-:W3:Y:S01]  /*7760*/  LDL.LU.64 R150, [R1+0x4c8] ;  /* 0x0004c80001967983 */ /* 0x000ee20000300a00 */
[----:B------:R-:W-:Y:S01]  /*7770*/  IMAD.MOV.U32 R11, RZ, RZ, R144 ;  /* 0x000000ffff0b7224 */ /* 0x000fe200078e0090 */
[----:B------:R-:W-:Y:S02]  /*7780*/  MOV R13, R142 ;  /* 0x0000008e000d7202 */ /* 0x000fe40000000f00 */
[----:B------:R-:W3:Y:S01]  /*7790*/  LDL.LU.64 R148, [R1+0x4c0] ;  /* 0x0004c00001947983 */ /* 0x000ee20000300a00 */
[----:B------:R-:W-:-:S03]  /*77a0*/  IMAD.MOV.U32 R12, RZ, RZ, R143 ;  /* 0x000000ffff0c7224 */ /* 0x000fc600078e008f */
[----:B------:R-:W3:Y:S01]  /*77b0*/  LDL.LU.64 R146, [R1+0x4b8] ;  /* 0x0004b80001927983 */ /* 0x000ee20000300a00 */
[----:B------:R-:W-:Y:S01]  /*77c0*/  IMAD.MOV.U32 R15, RZ, RZ, R140 ;  /* 0x000000ffff0f7224 */ /* 0x000fe200078e008c */
[----:B------:R-:W-:Y:S01]  /*77d0*/  MOV R18, R139 ;  /* 0x0000008b00127202 */ /* 0x000fe20000000f00 */
[----:B------:R-:W-:Y:S01]  /*77e0*/  IMAD.MOV.U32 R14, RZ, RZ, R141 ;  /* 0x000000ffff0e7224 */ /* 0x000fe200078e008d */
        /* <DEDUP_REMOVED lines=350> */
[----:B------:R-:W-:Y:S01]  /*8dd0*/  BPT.TRAP 0x1 ;  /* 0x000000040000795c */ /* 0x000fe20000300000 */
.L_x_27:
[----:B-----5:R-:W-:Y:S01]  /*8de0*/  ISETP.NE.AND P1, PT, R17, RZ, PT ;  /* 0x000000ff1100720c */ /* 0x020fe20003f25270 */
[----:B------:R-:W-:Y:S01]  /*8df0*/  UISETP.GT.U32.AND UP0, UPT, UR40, 0x1, UPT ;  /* 0x000000012800788c */ /* 0x000fe2000bf04070 */
[----:B------:R-:W-:-:S11]  /*8e00*/  MOV R4, UR12 ;  /* 0x0000000c00047c02 */ /* 0x000fd60008000f00 */
[----:B------:R-:W-:-:S04]  /*8e10*/  @P1 IMAD R4, R4, 0x8, R0 ;  /* 0x0000000804041824 */ /* 0x000fc800078e0200 */
[----:B------:R-:W-:-:S05]  /*8e20*/  @P1 VIADD R4, R4, 0x18 ;  /* 0x0000001804041836 */ /* 0x000fca0000000000 */
[----:B------:R-:W-:-:S04]  /*8e30*/  @P1 PRMT R4, R152, 0x654, R4 ;  /* 0x0000065498041816 */ /* 0x000fc80000000004 */
[----:B------:R0:W-:Y:S01]  /*8e40*/  @P1 SYNCS.ARRIVE.TRANS64.RED.A1T0 RZ, [R4+URZ], RZ ;  /* 0x000000ff04ff19a7 */ /* 0x0001e2000810043f */
[----:B------:R-:W-:-:S13]  /*8e50*/  PLOP3.LUT P1, PT, PT, PT, UP0, 0x80, 0x0 ;  /* 0x000000000000781c */ /* 0x000fda0003f2f008 */
[----:B0-----:R-:W-:Y:S05]  /*8e60*/  @P1 BRA `(.L_x_28) ;  /* 0x0000000000041947 */ /* 0x001fea0003800000 */
[----:B------:R-:W-:Y:S01]  /*8e70*/  BPT.TRAP 0x1 ;  /* 0x000000040000795c */ /* 0x000fe20000300000 */
.L_x_28:
[----:B------:R-:W-:Y:S02]  /*8e80*/  UISETP.GT.AND UP2, UPT, UR6, 0x1, UPT ;  /* 0x000000010600788c */ /* 0x000fe4000bf44270 */
[----:B------:R-:W-:Y:S02]  /*8e90*/  UIADD3 UR7, UR7, 0x1, URZ ;  /* 0x0000000107077890 */ /* 0x000fe4000fffe03f */
[----:B------:R-:W-:Y:S02]  /*8ea0*/  UIADD3 UR12, UR12, 0x1, URZ ;  /* 0x000000010c0c7890 */ /* 0x000fe4000fffe03f */
[----:B------:R-:W-:Y:S01]  /*8eb0*/  PLOP3.LUT P1, PT, PT, PT, UP2, 0x80, 0x0 ;  /* 0x000000000000781c */ /* 0x000fe20003f2f028 */
[----:B------:R-:W-:Y:S02]  /*8ec0*/  UISETP.NE.AND UP0, UPT, UR7, 0x3, UPT ;  /* 0x000000030700788c */ /* 0x000fe4000bf05270 */
[----:B------:R-:W-:Y:S02]  /*8ed0*/  UISETP.NE.AND UP1, UPT, UR12, 0x3, UPT ;  /* 0x000000030c00788c */ /* 0x000fe4000bf25270 */
[----:B------:R-:W-:-:S02]  /*8ee0*/  USEL UR8, URZ, 0x1, UP0 ;  /* 0x000000013f087887 */ /* 0x000fc40008000000 */
[----:B------:R-:W-:Y:S02]  /*8ef0*/  UIADD3 UR6, UR6, -0x1, URZ ;  /* 0xffffffff06067890 */ /* 0x000fe4000fffe03f */
[----:B------:R-:W-:Y:S02]  /*8f00*/  USEL UR7, UR7, URZ, UP0 ;  /* 0x0000003f07077287 */ /* 0x000fe40008000000 */
[----:B------:R-:W-:Y:S01]  /*8f10*/  USEL UR12, UR12, URZ, UP1 ;  /* 0x0000003f0c0c7287 */ /* 0x000fe20008800000 */
[----:B------:R-:W-:Y:S01]  /*8f20*/  LOP3.LUT R3, R3, UR8, RZ, 0x3c, !PT ;  /* 0x0000000803037c12 */ /* 0x000fe2000f8e3cff */
[----:B------:R-:W-:Y:S10]  /*8f30*/  @P1 BRA `(.L_x_29) ;  /* 0xffffffbc00501947 */ /* 0x000ff4000383ffff */
.L_x_22:
[----:B-----5:R-:W0:Y:S02]  /*8f40*/  LDC R3, c[0x0][0x28c] ;  /* 0x0000a300ff037b82 */ /* 0x020e240000000800 */
[----:B0-----:R-:W-:-:S13]  /*8f50*/  ISETP.GE.AND P1, PT, R3, 0x1, PT ;  /* 0x000000010300780c */ /* 0x001fda0003f26270 */
[----:B------:R-:W-:Y:S05]  /*8f60*/  @!P1 BRA `(.L_x_30) ;  /* 0x0000000000549947 */ /* 0x000fea0003800000 */
[----:B------:R-:W-:Y:S05]  /*8f70*/  @!P0 BRA `(.L_x_31) ;  /* 0x0000000000048947 */ /* 0x000fea0003800000 */
[----:B------:R-:W-:Y:S01]  /*8f80*/  BPT.TRAP 0x1 ;  /* 0x000000040000795c */ /* 0x000fe20000300000 */
.L_x_31:
[----:B------:R-:W-:Y:S01]  /*8f90*/  ISETP.NE.AND P0, PT, R17, RZ, PT ;  /* 0x000000ff1100720c */ /* 0x000fe20003f05270 */
[----:B------:R-:W-:-:S12]  /*8fa0*/  BSSY B0, `(.L_x_32) ;  /* 0x000000d000007945 */ /* 0x000fd80003800000 */
[----:B------:R-:W-:Y:S05]  /*8fb0*/  @!P0 BRA `(.L_x_33) ;  /* 0x00000000002c8947 */ /* 0x000fea0003800000 */
[----:B------:R-:W-:-:S04]  /*8fc0*/  UISETP.LT.AND UP0, UPT, UR44, 0x1, UPT ;  /* 0x000000012c00788c */ /* 0x000fc8000bf01270 */
[----:B------:R-:W-:-:S04]  /*8fd0*/  USEL UR6, UR44, 0x1, UP0 ;  /* 0x000000012c067887 */ /* 0x000fc80008000000 */
[----:B------:R-:W-:-:S04]  /*8fe0*/  UIADD3 UR6, UR39, UR44, -UR6 ;  /* 0x0000002c27067290 */ /* 0x000fc8000fffe806 */
[----:B------:R-:W-:-:S04]  /*8ff0*/  UIMAD.WIDE.U32 UR4, UR6, -0x55555555, URZ ;  /* 0xaaaaaaab060478a5 */ /* 0x000fc8000f8e003f */
[----:B------:R-:W-:-:S04]  /*9000*/  USHF.R.U32.HI UR4, URZ, 0x1, UR5 ;  /* 0x000000013f047899 */ /* 0x000fc80008011605 */
[----:B------:R-:W-:-:S06]  /*9010*/  UIMAD UR6, UR4, -0x3, UR6 ;  /* 0xfffffffd040678a4 */ /* 0x000fcc000f8e0206 */
[----:B------:R-:W-:-:S05]  /*9020*/  MOV R3, UR6 ;  /* 0x0000000600037c02 */ /* 0x000fca0008000f00 */
[----:B------:R-:W-:-:S04]  /*9030*/  IMAD R0, R3, 0x8, R0 ;  /* 0x0000000803007824 */ /* 0x000fc800078e0200 */
[----:B------:R-:W-:-:S05]  /*9040*/  VIADD R0, R0, 0x18 ;  /* 0x0000001800007836 */ /* 0x000fca0000000000 */
[----:B------:R-:W-:-:S04]  /*9050*/  PRMT R0, R152, 0x654, R0 ;  /* 0x0000065498007816 */ /* 0x000fc80000000000 */
[----:B------:R0:W-:Y:S03]  /*9060*/  SYNCS.ARRIVE.TRANS64.RED.A1T0 RZ, [R0+URZ], RZ ;  /* 0x000000ff00ff79a7 */ /* 0x0001e6000810043f */
.L_x_33:
[----:B------:R-:W-:Y:S05]  /*9070*/  BSYNC B0 ;  /* 0x0000000000007941 */ /* 0x000fea0003800000 */
.L_x_32:
[----:B------:R-:W-:-:S06]  /*9080*/  UISETP.GT.U32.AND UP0, UPT, UR40, 0x1, UPT ;  /* 0x000000012800788c */ /* 0x000fcc000bf04070 */
[----:B------:R-:W-:-:S13]  /*9090*/  PLOP3.LUT P0, PT, PT, PT, UP0, 0x80, 0x0 ;  /* 0x000000000000781c */ /* 0x000fda0003f0f008 */
[----:B------:R-:W-:Y:S05]  /*90a0*/  @P0 BRA `(.L_x_30) ;  /* 0x0000000000040947 */ /* 0x000fea0003800000 */
[----:B------:R-:W-:Y:S01]  /*90b0*/  BPT.TRAP 0x1 ;  /* 0x000000040000795c */ /* 0x000fe20000300000 */
.L_x_30:
[----:B------:R-:W1:Y:S01]  /*90c0*/  S2R R8, SR_TID.X ;  /* 0x0000000000087919 */ /* 0x000e620000002100 */
[----:B------:R-:W-:Y:S01]  /*90d0*/  IMAD.MOV.U32 R19, RZ, RZ, 0x6540 ;  /* 0x00006540ff137424 */ /* 0x000fe200078e00ff */
[----:B------:R-:W-:Y:S02]  /*90e0*/  UIMAD.WIDE UR6, UR41, 0x100, URZ ;  /* 0x00000100290678a5 */ /* 0x000fe4000f8e023f */
[----:B------:R-:W-:Y:S01]  /*90f0*/  USHF.R.S32.HI UR10, URZ, 0x1f, UR43 ;  /* 0x0000001f3f0a7899 */ /* 0x000fe2000801142b */
[----:B------:R-:W-:Y:S01]  /*9100*/  ULDC.64 UR8, c[0x0][0x5d0] ;  /* 0x0001740000087ab9 */ /* 0x000fe20000000a00 */
[----:B------:R-:W-:Y:S02]  /*9110*/  USHF.L.U32 UR41, UR41, 0x8, URZ ;  /* 0x0000000829297899 */ /* 0x000fe4000800063f */
[----:B------:R-:W-:Y:S02]  /*9120*/  UIMAD UR4, UR10, UR8, URZ ;  /* 0x000000080a0472a4 */ /* 0x000fe4000f8e023f */
[----:B------:R-:W-:-:S02]  /*9130*/  UIADD3 UR39, UR44, UR39, URZ ;  /* 0x000000272c277290 */ /* 0x000fc4000fffe03f */
[----:B------:R-:W-:Y:S02]  /*9140*/  UIMAD UR4, UR43, UR9, UR4 ;  /* 0x000000092b0472a4 */ /* 0x000fe4000f8e0204 */
[----:B------:R-:W-:Y:S02]  /*9150*/  UISETP.GT.U32.AND UP1, UPT, UR39, 0x2, UPT ;  /* 0x000000022700788c */ /* 0x000fe4000bf24070 */
[----:B------:R-:W-:Y:S02]  /*9160*/  UISETP.GE.U32.AND UP2, UPT, UR44, 0x3, UPT ;  /* 0x000000032c00788c */ /* 0x000fe4000bf46070 */
[----:B------:R-:W-:Y:S01]  /*9170*/  UISETP.LT.U32.AND UP1, UPT, UR44, 0x3, UP1 ;  /* 0x000000032c00788c */ /* 0x000fe20008f21070 */
[--C-:B-1----:R-:W-:Y:S01]  /*9180*/  SHF.R.U32.HI R4, RZ, 0x7, R8.reuse ;  /* 0x00000007ff047819 */ /* 0x102fe20000011608 */
[----:B------:R-:W-:Y:S01]  /*9190*/  IMAD.SHL.U32 R18, R8, 0x2, RZ ;  /* 0x0000000208127824 */ /* 0x000fe200078e00ff */
[----:B------:R-:W-:Y:S02]  /*91a0*/  SHF.R.U32.HI R5, RZ, 0x2, R8 ;  /* 0x00000002ff057819 */ /* 0x000fe40000011608 */
[----:B------:R-:W-:-:S02]  /*91b0*/  LOP3.LUT R4, R4, 0x1, RZ, 0xc0, !PT ;  /* 0x0000000104047812 */ /* 0x000fc400078ec0ff */
[----:B------:R-:W-:Y:S02]  /*91c0*/  LOP3.LUT R6, R8, 0x60, RZ, 0xc0, !PT ;  /* 0x0000006008067812 */ /* 0x000fe400078ec0ff */
[----:B------:R-:W-:Y:S02]  /*91d0*/  LOP3.LUT R5, R5, 0x7, RZ, 0xc0, !PT ;  /* 0x0000000705057812 */ /* 0x000fe400078ec0ff */
[----:B------:R-:W-:Y:S02]  /*91e0*/  SHF.L.U32 R3, R4, 0x6, RZ ;  /* 0x0000000604037819 */ /* 0x000fe400000006ff */
[----:B------:R-:W-:Y:S02]  /*91f0*/  LOP3.LUT R18, R18, 0x6, RZ, 0xc0, !PT ;  /* 0x0000000612127812 */ /* 0x000fe400078ec0ff */
[----:B------:R-:W-:Y:S02]  /*9200*/  SHF.R.U32.HI R6, RZ, 0x1, R6 ;  /* 0x00000001ff067819 */ /* 0x000fe40000011606 */
[----:B------:R-:W-:-:S02]  /*9210*/  LOP3.LUT R3, R3, 0x40, R5, 0xe2, !PT ;  /* 0x0000004003037812 */ /* 0x000fc400078ee205 */
[----:B------:R-:W-:Y:S01]  /*9220*/  PRMT R18, R18, R19, UR42 ;  /* 0x0000002a12127e16 */ /* 0x000fe20008000013 */
[----:B------:R-:W-:Y:S01]  /*9230*/  USHF.L.U32 UR42, UR42, 0x8, URZ ;  /* 0x000000082a2a7899 */ /* 0x000fe2000800063f */
[----:B0-----:R-:W-:Y:S02]  /*9240*/  IADD3 R0, RZ, -R6, -R5 ;  /* 0x80000006ff007210 */ /* 0x001fe40007ffe805 */
[----:B------:R-:W-:Y:S02]  /*9250*/  LOP3.LUT R3, R3, UR6, R6, 0xfe, !PT ;  /* 0x0000000603037c12 */ /* 0x000fe4000f8efe06 */
[----:B------:R-:W-:Y:S01]  /*9260*/  SHF.R.S32.HI R19, RZ, 0x1f, R18 ;  /* 0x0000001fff137819 */ /* 0x000fe20000011412 */
[----:B------:R-:W-:Y:S01]  /*9270*/  IMAD R0, R4, -0x40, R0 ;  /* 0xffffffc004007824 */ /* 0x000fe200078e0200 */
[----:B------:R-:W-:Y:S01]  /*9280*/  MOV R6, UR8 ;  /* 0x0000000800067c02 */ /* 0x000fe20008000f00 */
[----:B------:R-:W-:Y:S01]  /*9290*/  ULDC UR8, c[0x0][0x284] ;  /* 0x0000a10000087ab9 */ /* 0x000fe20000000800 */
[----:B------:R-:W-:Y:S01]  /*92a0*/  MOV R5, 0xfffffffe ;  /* 0xfffffffe00057802 */ /* 0x000fe20000000f00 */
[----:B------:R-:W-:-:S02]  /*92b0*/  IMAD.U32 R153, RZ, RZ, UR8 ;  /* 0x00000008ff997e24 */ /* 0x000fc4000f8e00ff */
[----:B------:R-:W-:-:S03]  /*92c0*/  IMAD.WIDE.U32 R6, R6, UR43, R18 ;  /* 0x0000002b06067c25 */ /* 0x000fc6000f8e0012 */
[----:B------:R-:W-:Y:S01]  /*92d0*/  IADD3 R153, R153, -UR41, R0 ;  /* 0x8000002999997c10 */ /* 0x000fe2000fffe000 */
[----:B------:R-:W-:Y:S01]  /*92e0*/  VIADD R7, R7, UR4 ;  /* 0x0000000407077c36 */ /* 0x000fe20008000000 */
[----:B------:R-:W-:Y:S01]  /*92f0*/  ULDC UR4, c[0x0][0x288] ;  /* 0x0000a20000047ab9 */ /* 0x000fe20000000800 */
[----:B------:R-:W-:Y:S01]  /*9300*/  LOP3.LUT R0, R8, 0x3, RZ, 0xc0, !PT ;  /* 0x0000000308007812 */ /* 0x000fe200078ec0ff */
[----:B------:R-:W-:-:S04]  /*9310*/  UISETP.GE.AND UP0, UPT, UR42, UR4, UPT ;  /* 0x000000042a00728c */ /* 0x000fc8000bf06270 */
[----:B------:R-:W-:Y:S01]  /*9320*/  UISETP.GE.OR UP0, UPT, UR41, UR8, UP0 ;  /* 0x000000082900728c */ /* 0x000fe20008706670 */
[----:B------:R-:W-:Y:S01]  /*9330*/  IMAD R0, R0, R5, UR4 ;  /* 0x0000000400007e24 */ /* 0x000fe2000f8e0205 */
[----:B------:R-:W-:Y:S02]  /*9340*/  UIMAD.WIDE.U32 UR4, UR39, -0x55555555, URZ ;  /* 0xaaaaaaab270478a5 */ /* 0x000fe4000f8e003f */
[----:B------:R-:W-:Y:S01]  /*9350*/  USEL UR8, URZ, 0x1, !UP1 ;  /* 0x000000013f087887 */ /* 0x000fe2000c800000 */
[----:B------:R-:W-:Y:S01]  /*9360*/  VIADD R0, R0, -UR42 ;  /* 0x8000002a00007c36 */ /* 0x000fe20008000000 */
[----:B------:R-:W-:Y:S01]  /*9370*/  PLOP3.LUT P0, PT, PT, PT, UP0, 0x80, 0x0 ;  /* 0x000000000000781c */ /* 0x000fe20003f0f008 */
[----:B------:R-:W-:Y:S02]  /*9380*/  USHF.R.U32.HI UR4, URZ, 0x1, UR5 ;  /* 0x000000013f047899 */ /* 0x000fe40008011605 */
[----:B------:R-:W-:Y:S02]  /*9390*/  ULOP3.LUT UR38, UR38, UR8, URZ, 0x3c, !UPT ;  /* 0x0000000826267292 */ /* 0x000fe4000f8e3c3f */
[----:B------:R-:W-:-:S02]  /*93a0*/  UIMAD UR39, UR4, -0x3, UR39 ;  /* 0xfffffffd042778a4 */ /* 0x000fc4000f8e0227 */
[----:B------:R-:W-:Y:S01]  /*93b0*/  @UP2 ULOP3.LUT UR38, UR38, 0x1, UR4, 0x78, !UPT ;  /* 0x0000000126262892 */ /* 0x000fe2000f8e7804 */
[----:B------:R-:W-:-:S05]  /*93c0*/  UMOV UR41, 0xffffffff ;  /* 0xffffffff00297882 */ /* 0x000fca0000000000 */
[----:B------:R-:W-:Y:S06]  /*93d0*/  @P0 BRA `(.L_x_34) ;  /* 0x0000010400d80947 */ /* 0x000fec0003800000 */
[----:B------:R-:W-:Y:S01]  /*93e0*/  FSETP.NEU.AND P0, PT, R16, RZ, PT ;  /* 0x000000ff1000720b */ /* 0x000fe20003f0d000 */
[----:B------:R-:W-:Y:S01]  /*93f0*/  ULDC.64 UR8, c[0x0][0x5c8] ;  /* 0x0001720000087ab9 */ /* 0x000fe20000000a00 */
[----:B------:R-:W-:Y:S01]  /*9400*/  ISETP.GT.AND P3, PT, R153, RZ, PT ;  /* 0x000000ff9900720c */ /* 0x000fe20003f64270 */
[----:B------:R-:W-:Y:S01]  /*9410*/  UIMAD UR4, UR7, UR8, URZ ;  /* 0x00000008070472a4 */ /* 0x000fe2000f8e023f */
[----:B------:R-:W-:Y:S01]  /*9420*/  IMAD.U32 R10, RZ, RZ, UR9 ;  /* 0x00000009ff0a7e24 */ /* 0x000fe2000f8e00ff */
[----:B------:R-:W-:Y:S01]  /*9430*/  BSSY B0, `(.L_x_34) ;  /* 0x0001070000007945 */ /* 0x000fe20003800000 */
[----:B------:R-:W-:Y:S01]  /*9440*/  IMAD.WIDE.U32 R6, R3, UR8, R6 ;  /* 0x0000000803067c25 */ /* 0x000fe2000f8e0006 */
[----:B------:R-:W-:-:S03]  /*9450*/  ISETP.GT.AND P1, PT, R0, RZ, P3 ;  /* 0x000000ff0000720c */ /* 0x000fc60001f24270 */
[----:B------:R-:W-:-:S05]  /*9460*/  IMAD R10, R3, R10, UR4 ;  /* 0x00000004030a7e24 */ /* 0x000fca000f8e020a */
[----:B------:R-:W-:Y:S01]  /*9470*/  IADD3 R10, R7, R10, RZ ;  /* 0x0000000a070a7210 */ /* 0x000fe20007ffe0ff */
[----:B------:R-:W-:Y:S06]  /*9480*/  @!P0 BRA `(.L_x_35) ;  /* 0x000000b800108947 */ /* 0x000fec0003800000 */
[----:B------:R-:W0:Y:S01]  /*9490*/  LDC.64 R22, c[0x0][0x5b8] ;  /* 0x00016e00ff167b82 */ /* 0x000e220000000a00 */
[----:B------:R-:W2:Y:S01]  /*94a0*/  LDL.LU R11, [R1] ;  /* 0x00000000010b7983 */ /* 0x000ea20000300800 */
[----:B------:R-:W-:-:S06]  /*94b0*/  ULDC.64 UR4, c[0x0][0x5c0] ;  /* 0x0001700000047ab9 */ /* 0x000fcc0000000a00 */
[----:B------:R-:W1:Y:S08]  /*94c0*/  LDC.64 R14, c[0x0][0x5b0] ;  /* 0x00016c00ff0e7b82 */ /* 0x000e700000000a00 */
[----:B------:R-:W3:Y:S01]  /*94d0*/  LDC.64 R12, c[0x0][0x5a8] ;  /* 0x00016a00ff0c7b82 */ /* 0x000ee20000000a00 */
[C---:B0-----:R-:W-:Y:S02]  /*94e0*/  IMAD R159, R22.reuse, UR10, RZ ;  /* 0x0000000a169f7c24 */ /* 0x041fe4000f8e02ff */
[----:B------:R-:W-:-:S04]  /*94f0*/  IMAD.WIDE.U32 R154, R22, UR43, R18 ;  /* 0x0000002b169a7c25 */ /* 0x000fc8000f8e0012 */
[----:B------:R-:W-:Y:S02]  /*9500*/  IMAD R159, R23, UR43, R159 ;  /* 0x0000002b179f7c24 */ /* 0x000fe4000f8e029f */
[----:B-1----:R-:W-:Y:S02]  /*9510*/  IMAD R158, R14, UR7, RZ ;  /* 0x000000070e9e7c24 */ /* 0x002fe4000f8e02ff */
[----:B------:R-:W-:Y:S02]  /*9520*/  IMAD.IADD R21, R155, 0x1, R159 ;  /* 0x000000019b157824 */ /* 0x000fe400078e029f */
[----:B------:R-:W-:Y:S02]  /*9530*/  IMAD.MOV.U32 R20, RZ, RZ, R154 ;  /* 0x000000ffff147224 */ /* 0x000fe400078e009a */
[C---:B------:R-:W-:Y:S02]  /*9540*/  IMAD R158, R3.reuse, R15, R158 ;  /* 0x0000000f039e7224 */ /* 0x040fe400078e029e */
[----:B------:R-:W-:-:S05]  /*9550*/  IMAD.WIDE.U32 R4, R3, R14, R20 ;  /* 0x0000000e03047225 */ /* 0x000fca00078e0014 */
[----:B------:R-:W-:Y:S02]  /*9560*/  IADD3 R5, R5, R158, RZ ;  /* 0x0000009e05057210 */ /* 0x000fe40007ffe0ff */
[----:B---3--:R-:W-:-:S04]  /*9570*/  LEA R8, P0, R4, R12, 0x1 ;  /* 0x0000000c04087211 */ /* 0x008fc800078008ff */
[----:B------:R-:W-:-:S05]  /*9580*/  LEA.HI.X R9, R4, R13, R5, 0x1, P0 ;  /* 0x0000000d04097211 */ /* 0x000fca00000f0c05 */
[----:B------:R-:W3:Y:S01]  /*9590*/  @P1 LDG.E.LTC128B.U16 R23, desc[UR36][R8.64] ;  /* 0x0000002408171981 */ /* 0x000ee2000c1e1520 */
[----:B------:R-:W-:Y:S01]  /*95a0*/  BSSY B1, `(.L_x_36) ;  /* 0x0000011000017945 */ /* 0x000fe20003800000 */
[----:B---3--:R-:W-:-:S05]  /*95b0*/  HADD2.F32 R4, -RZ, R23.H0_H0 ;  /* 0x20000017ff047230 */ /* 0x008fca0000004100 */
[----:B------:R-:W-:-:S04]  /*95c0*/  FMUL R4, R4, R16 ;  /* 0x0000001004047220 */ /* 0x000fc80000400000 */
[----:B--2---:R-:W-:Y:S01]  /*95d0*/  FFMA R7, R11, R2, R4 ;  /* 0x000000020b077223 */ /* 0x004fe20000000004 */
[----:B------:R-:W-:-:S04]  /*95e0*/  LEA R4, P0, R6, UR4, 0x1 ;  /* 0x0000000406047c11 */ /* 0x000fc8000f8008ff */
[----:B------:R-:W-:Y:S02]  /*95f0*/  LEA.HI.X R5, R6, UR5, R10, 0x1, P0 ;  /* 0x0000000506057c11 */ /* 0x000fe400080f0c0a */
[----:B------:R-:W-:-:S05]  /*9600*/  F2FP.F16.F32.PACK_AB R6, RZ, R7 ;  /* 0x00000007ff06723e */ /* 0x000fca00000000ff */
[----:B------:R0:W-:Y:S02]  /*9610*/  @P1 STG.E.U16 desc[UR36][R4.64], R6 ;  /* 0x0000000604001986 */ /* 0x0001e4000c101524 */
[----:B0-----:R-:W-:-:S04]  /*9620*/  IMAD.WIDE.U32 R6, R3, R14, R18 ;  /* 0x0000000e03067225 */ /* 0x001fc800078e0012 */
[----:B------:R-:W-:Y:S02]  /*9630*/  IMAD.IADD R7, R158, 0x1, R7 ;  /* 0x000000019e077824 */ /* 0x000fe400078e0207 */
[----:B------:R-:W-:-:S04]  /*9640*/  IMAD.WIDE.U32 R6, R22, UR43, R6 ;  /* 0x0000002b16067c25 */ /* 0x000fc8000f8e0006 */
[----:B------:R-:W-:Y:S01]  /*9650*/  IMAD.IADD R7, R159, 0x1, R7 ;  /* 0x000000019f077824 */ /* 0x000fe200078e0207 */
[----:B------:R-:W-:-:S04]  /*9660*/  LEA R10, P0, R6, R12, 0x1 ;  /* 0x0000000c060a7211 */ /* 0x000fc800078008ff */
[----:B------:R-:W-:Y:S02]  /*9670*/  LEA.HI.X R11, R6, R13, R7, 0x1, P0 ;  /* 0x0000000d060b7211 */ /* 0x000fe400000f0c07 */
[----:B------:R-:W-:-:S13]  /*9680*/  ISETP.GT.AND P0, PT, R0, 0x1, P3 ;  /* 0x000000010000780c */ /* 0x000fda0001f04270 */
[----:B------:R-:W-:Y:S05]  /*9690*/  @!P0 BRA `(.L_x_37) ;  /* 0x0000000000048947 */ /* 0x000fea0003800000 */
[----:B------:R0:W5:Y:S02]  /*96a0*/  LDG.E.LTC128B.U16 R23, desc[UR36][R10.64+0x2] ;  /* 0x000002240a177981 */ /* 0x000164000c1e1520 */
.L_x_37:
[----:B------:R-:W-:Y:S05]  /*96b0*/  BSYNC B1 ;  /* 0x0000000000017941 */ /* 0x000fea0003800000 */
.L_x_36:
[----:B------:R-:W2:Y:S01]  /*96c0*/  LDL.LU R7, [R1+0x4] ;  /* 0x0000040001077983 */ /* 0x000ea20000300800 */
[----:B-----5:R-:W-:Y:S01]  /*96d0*/  HADD2.F32 R6, -RZ, R23.H0_H0 ;  /* 0x20000017ff067230 */ /* 0x020fe20000004100 */
[C---:B------:R-:W-:Y:S02]  /*96e0*/  SHF.L.U64.HI R157, R14.reuse, 0x3, R15 ;  /* 0x000000030e9d7819 */ /* 0x040fe4000001020f */
[----:B------:R-:W-:Y:S01]  /*96f0*/  SHF.L.U32 R156, R14, 0x3, RZ ;  /* 0x000000030e9c7819 */ /* 0x000fe200000006ff */
[----:B------:R-:W3:Y:S01]  /*9700*/  LDL.LU R160, [R1+0x8] ;  /* 0x0000080001a07983 */ /* 0x000ee20000300800 */
[----:B------:R-:W-:-:S04]  /*9710*/  FMUL R6, R6, R16 ;  /* 0x0000001006067220 */ /* 0x000fc80000400000 */
[----:B--2---:R-:W-:-:S05]  /*9720*/  FFMA R6, R7, R2, R6 ;  /* 0x0000000207067223 */ /* 0x004fca0000000006 */
[----:B------:R-:W-:-:S05]  /*9730*/  F2FP.F16.F32.PACK_AB R6, RZ, R6 ;  /* 0x00000006ff06723e */ /* 0x000fca00000000ff */
[----:B------:R1:W-:Y:S01]  /*9740*/  @P0 STG.E.U16 desc[UR36][R4.64+0x2], R6 ;  /* 0x0000020604000986 */ /* 0x0003e2000c101524 */
[----:B------:R-:W-:-:S04]  /*9750*/  ISETP.GT.AND P0, PT, R153, 0x8, PT ;  /* 0x000000089900780c */ /* 0x000fc80003f04270 */
[----:B------:R-:W-:Y:S01]  /*9760*/  ISETP.GT.AND P1, PT, R0, RZ, P0 ;  /* 0x000000ff0000720c */ /* 0x000fe20000724270 */
[----:B-1----:R-:W-:-:S04]  /*9770*/  IMAD.WIDE.U32 R6, R3, R14, R156 ;  /* 0x0000000e03067225 */ /* 0x002fc800078e009c */
[----:B------:R-:W-:Y:S01]  /*9780*/  IMAD.IADD R158, R158, 0x1, R7 ;  /* 0x000000019e9e7824 */ /* 0x000fe200078e0207 */
[----:B------:R-:W-:-:S05]  /*9790*/  IADD3 R7, P2, R154, R6, RZ ;  /* 0x000000069a077210 */ /* 0x000fca0007f5e0ff */
[----:B------:R-:W-:Y:S01]  /*97a0*/  IMAD.X R9, R158, 0x1, R21, P2 ;  /* 0x000000019e097824 */ /* 0x000fe200010e0615 */
[----:B------:R-:W-:-:S04]  /*97b0*/  LEA R8, P2, R7, R12, 0x1 ;  /* 0x0000000c07087211 */ /* 0x000fc800078408ff */
[----:B------:R-:W-:-:S05]  /*97c0*/  LEA.HI.X R9, R7, R13, R9, 0x1, P2 ;  /* 0x0000000d07097211 */ /* 0x000fca00010f0c09 */
[----:B------:R1:W2:Y:S01]  /*97d0*/  @P1 LDG.E.LTC128B.U16 R23, desc[UR36][R8.64] ;  /* 0x0000002408171981 */ /* 0x0002a2000c1e1520 */
[----:B------:R-:W-:Y:S01]  /*97e0*/  IADD3 R6, P2, R18, R6, RZ ;  /* 0x0000000612067210 */ /* 0x000fe20007f5e0ff */
[----:B------:R-:W-:Y:S01]  /*97f0*/  BSSY B1, `(.L_x_38) ;  /* 0x0000016000017945 */ /* 0x000fe20003800000 */
[----:B------:R-:W-:Y:S02]  /*9800*/  ISETP.GT.AND P4, PT, R0, 0x1, P0 ;  /* 0x000000010000780c */ /* 0x000fe40000784270 */
[----:B------:R-:W-:Y:S01]  /*9810*/  IADD3.X R7, R19, R158, RZ, P2, !PT ;  /* 0x0000009e13077210 */ /* 0x000fe200017fe4ff */
[----:B------:R-:W-:Y:S02]  /*9820*/  IMAD.U32 R158, RZ, RZ, UR9 ;  /* 0x00000009ff9e7e24 */ /* 0x000fe4000f8e00ff */
[----:B------:R-:W-:-:S04]  /*9830*/  IMAD.WIDE.U32 R6, R22, UR43, R6 ;  /* 0x0000002b16067c25 */ /* 0x000fc8000f8e0006 */
[----:B------:R-:W-:Y:S01]  /*9840*/  IMAD.IADD R7, R159, 0x1, R7 ;  /* 0x000000019f077824 */ /* 0x000fe200078e0207 */
[----:B-1----:R-:W-:-:S04]  /*9850*/  LEA R8, P2, R6, R12, 0x1 ;  /* 0x0000000c06087211 */ /* 0x002fc800078408ff */
[----:B------:R-:W-:Y:S01]  /*9860*/  LEA.HI.X R9, R6, R13, R7, 0x1, P2 ;  /* 0x0000000d06097211 */ /* 0x000fe200010f0c07 */
[----:B--2---:R-:W-:-:S05]  /*9870*/  HADD2.F32 R6, -RZ, R23.H0_H0 ;  /* 0x20000017ff067230 */ /* 0x004fca0000004100 */
[----:B------:R-:W-:-:S04]  /*9880*/  FMUL R6, R6, R16 ;  /* 0x0000001006067220 */ /* 0x000fc80000400000 */
[----:B---3--:R-:W-:Y:S01]  /*9890*/  FFMA R7, R160, R2, R6 ;  /* 0x00000002a0077223 */ /* 0x008fe20000000006 */
[----:B------:R-:W-:Y:S01]  /*98a0*/  IMAD.U32 R160, RZ, RZ, UR8 ;  /* 0x00000008ffa07e24 */ /* 0x000fe2000f8e00ff */
[----:B------:R-:W-:-:S03]  /*98b0*/  MOV R6, UR8 ;  /* 0x0000000800067c02 */ /* 0x000fc60008000f00 */
[----:B------:R-:W-:Y:S01]  /*98c0*/  IMAD.SHL.U32 R160, R160, 0x10, RZ ;  /* 0x00000010a0a07824 */ /* 0x000fe200078e00ff */
[----:B------:R-:W-:Y:S02]  /*98d0*/  SHF.L.U64.HI R158, R6, 0x4, R158 ;  /* 0x00000004069e7819 */ /* 0x000fe4000001029e */
[----:B------:R-:W-:Y:S02]  /*98e0*/  F2FP.F16.F32.PACK_AB R7, RZ, R7 ;  /* 0x00000007ff07723e */ /* 0x000fe400000000ff */
[----:B------:R-:W-:Y:S02]  /*98f0*/  IADD3 R6, P2, R160, R4, RZ ;  /* 0x00000004a0067210 */ /* 0x000fe40007f5e0ff */
[----:B------:R-:W-:Y:S02]  /*9900*/  PRMT R161, R7, 0x7610, R161 ;  /* 0x0000761007a17816 */ /* 0x000fe400000000a1 */
[----:B------:R-:W-:-:S05]  /*9910*/  IADD3.X R7, R158, R5, RZ, P2, !PT ;  /* 0x000000059e077210 */ /* 0x000fca00017fe4ff */
[----:B------:R1:W-:Y:S01]  /*9920*/  @P1 STG.E.U16 desc[UR36][R6.64], R161 ;  /* 0x000000a106001986 */ /* 0x0003e2000c101524 */
[----:B------:R-:W-:Y:S05]  /*9930*/  @!P4 BRA `(.L_x_39) ;  /* 0x000000000004c947 */ /* 0x000fea0003800000 */
[----:B------:R2:W5:Y:S02]  /*9940*/  LDG.E.LTC128B.U16 R23, desc[UR36][R8.64+0x2] ;  /* 0x0000022408177981 */ /* 0x000564000c1e1520 */
.L_x_39:
[----:B------:R-:W-:Y:S05]  /*9950*/  BSYNC B1 ;  /* 0x0000000000017941 */ /* 0x000fea0003800000 */
.L_x_38:
[----:B------:R-:W3:Y:S01]  /*9960*/  LDL.LU R162, [R1+0xc] ;  /* 0x00000c0001a27983 */ /* 0x000ee20000300800 */
[----:B-1---5:R-:W-:Y:S01]  /*9970*/  HADD2.F32 R161, -RZ, R23.H0_H0 ;  /* 0x20000017ffa17230 */ /* 0x022fe20000004100 */
[----:B------:R-:W-:Y:S01]  /*9980*/  ISETP.GT.AND P1, PT, R0, 0x8, P3 ;  /* 0x000000080000780c */ /* 0x000fe20001f24270 */
[----:B------:R-:W-:Y:S03]  /*9990*/  BSSY B1, `(.L_x_40) ;  /* 0x0000007000017945 */ /* 0x000fe60003800000 */
[----:B------:R-:W-:-:S04]  /*99a0*/  FMUL R161, R161, R16 ;  /* 0x00000010a1a17220 */ /* 0x000fc80000400000 */
[----:B---3--:R-:W-:-:S05]  /*99b0*/  FFMA R161, R162, R2, R161 ;  /* 0x00000002a2a17223 */ /* 0x008fca00000000a1 */
[----:B------:R-:W-:-:S05]  /*99c0*/  F2FP.F16.F32.PACK_AB R161, RZ, R161 ;  /* 0x000000a1ffa1723e */ /* 0x000fca00000000ff */
[----:B------:R1:W-:Y:S01]  /*99d0*/  @P4 STG.E.U16 desc[UR36][R6.64+0x2], R161 ;  /* 0x000002a106004986 */ /* 0x0003e2000c101524 */
[----:B------:R-:W-:Y:S05]  /*99e0*/  @!P1 BRA `(.L_x_41) ;  /* 0x0000000000049947 */ /* 0x000fea0003800000 */
[----:B------:R3:W5:Y:S02]  /*99f0*/  LDG.E.LTC128B.U16 R23, desc[UR36][R10.64+0x10] ;  /* 0x000010240a177981 */ /* 0x000764000c1e1520 */
.L_x_41:
[----:B------:R-:W-:Y:S05]  /*9a00*/  BSYNC B1 ;  /* 0x0000000000017941 */ /* 0x000fea0003800000 */
.L_x_40:
[----:B------:R-:W4:Y:S01]  /*9a10*/  LDL.LU R162, [R1+0x10] ;  /* 0x0000100001a27983 */ /* 0x000f220000300800 */
[----:B-1---5:R-:W-:Y:S01]  /*9a20*/  HADD2.F32 R161, -RZ, R23.H0_H0 ;  /* 0x20000017ffa17230 */ /* 0x022fe20000004100 */
[----:B------:R-:W-:Y:S01]  /*9a30*/  ISETP.GT.AND P2, PT, R0, 0x9, P3 ;  /* 0x000000090000780c */ /* 0x000fe20001f44270 */
[----:B------:R-:W-:Y:S03]  /*9a40*/  BSSY B1, `(.L_x_42) ;  /* 0x0000007000017945 */ /* 0x000fe60003800000 */
[----:B------:R-:W-:-:S04]  /*9a50*/  FMUL R161, R161, R16 ;  /* 0x00000010a1a17220 */ /* 0x000fc80000400000 */
[----:B----4-:R-:W-:-:S05]  /*9a60*/  FFMA R161, R162, R2, R161 ;  /* 0x00000002a2a17223 */ /* 0x010fca00000000a1 */
[----:B------:R-:W-:-:S05]  /*9a70*/  F2FP.F16.F32.PACK_AB R161, RZ, R161 ;  /* 0x000000a1ffa1723e */ /* 0x000fca00000000ff */
[----:B------:R1:W-:Y:S01]  /*9a80*/  @P1 STG.E.U16 desc[UR36][R4.64+0x10], R161 ;  /* 0x000010a104001986 */ /* 0x0003e2000c101524 */
[----:B------:R-:W-:Y:S05]  /*9a90*/  @!P2 BRA `(.L_x_43) ;  /* 0x000000000004a947 */ /* 0x000fea0003800000 */
[----:B------:R4:W5:Y:S02]  /*9aa0*/  LDG.E.LTC128B.U16 R23, desc[UR36][R10.64+0x12] ;  /* 0x000012240a177981 */ /* 0x000964000c1e1520 */
.L_x_43:
[----:B------:R-:W-:Y:S05]  /*9ab0*/  BSYNC B1 ;  /* 0x0000000000017941 */ /* 0x000fea0003800000 */
.L_x_42:
[----:B------:R-:W2:Y:S01]  /*9ac0*/  LDL.LU R162, [R1+0x14] ;  /* 0x0000140001a27983 */ /* 0x000ea20000300800 */
[----:B-1---5:R-:W-:Y:S01]  /*9ad0*/  HADD2.F32 R161, -RZ, R23.H0_H0 ;  /* 0x20000017ffa17230 */ /* 0x022fe20000004100 */
[----:B------:R-:W-:Y:S01]  /*9ae0*/  ISETP.GT.AND P1, PT, R0, 0x8, P0 ;  /* 0x000000080000780c */ /* 0x000fe20000724270 */
[----:B------:R-:W-:Y:S03]  /*9af0*/  BSSY B1, `(.L_x_44) ;  /* 0x0000007000017945 */ /* 0x000fe60003800000 */
[----:B------:R-:W-:-:S04]  /*9b00*/  FMUL R161, R161, R16 ;  /* 0x00000010a1a17220 */ /* 0x000fc80000400000 */
[----:B--2---:R-:W-:-:S05]  /*9b10*/  FFMA R161, R162, R2, R161 ;  /* 0x00000002a2a17223 */ /* 0x004fca00000000a1 */
[----:B------:R-:W-:-:S05]  /*9b20*/  F2FP.F16.F32.PACK_AB R161, RZ, R161 ;  /* 0x000000a1ffa1723e */ /* 0x000fca00000000ff */
[----:B------:R1:W-:Y:S01]  /*9b30*/  @P2 STG.E.U16 desc[UR36][R4.64+0x12], R161 ;  /* 0x000012a104002986 */ /* 0x0003e2000c101524 */
[----:B------:R-:W-:Y:S05]  /*9b40*/  @!P1 BRA `(.L_x_45) ;  /* 0x0000000000049947 */ /* 0x000fea0003800000 */
[----:B------:R2:W5:Y:S02]  /*9b50*/  LDG.E.LTC128B.U16 R23, desc[UR36][R8.64+0x10] ;  /* 0x0000102408177981 */ /* 0x000564000c1e1520 */
.L_x_45:
[----:B------:R-:W-:Y:S05]  /*9b60*/  BSYNC B1 ;  /* 0x0000000000017941 */ /* 0x000fea0003800000 */
.L_x_44:
        /* <DEDUP_REMOVED lines=10> */
.L_x_47:
[----:B------:R-:W-:Y:S05]  /*9c10*/  BSYNC B1 ;  /* 0x0000000000017941 */ /* 0x000fea0003800000 */
.L_x_46:
        /* <DEDUP_REMOVED lines=10> */
.L_x_49:
[----:B------:R-:W-:Y:S05]  /*9cc0*/  BSYNC B1 ;  /* 0x0000000000017941 */ /* 0x000fea0003800000 */
.L_x_48:
        /* <DEDUP_REMOVED lines=10> */
.L_x_51:
[----:B------:R-:W-:Y:S05]  /*9d70*/  BSYNC B1 ;  /* 0x0000000000017941 */ /* 0x000fea0003800000 */
.L_x_50:
        /* <DEDUP_REMOVED lines=10> */
.L_x_53:
[----:B------:R-:W-:Y:S05]  /*9e20*/  BSYNC B1 ;  /* 0x0000000000017941 */ /* 0x000fea0003800000 */
.L_x_52:
        /* <DEDUP_REMOVED lines=10> */
.L_x_55:
[----:B------:R-:W-:Y:S05]  /*9ed0*/  BSYNC B1 ;  /* 0x0000000000017941 */ /* 0x000fea0003800000 */
.L_x_54:
        /* <DEDUP_REMOVED lines=10> */
.L_x_57:
[----:B------:R-:W-:Y:S05]  /*9f80*/  BSYNC B1 ;  /* 0x0000000000017941 */ /* 0x000fea0003800000 */
.L_x_56:
        /* <DEDUP_REMOVED lines=10> */
.L_x_59:
[----:B------:R-:W-:Y:S05]  /*a030*/  BSYNC B1 ;  /* 0x0000000000017941 */ /* 0x000fea0003800000 */
.L_x_58:
        /* <DEDUP_REMOVED lines=10> */
.L_x_61:
[----:B------:R-:W-:Y:S05]  /*a0e0*/  BSYNC B1 ;  /* 0x0000000000017941 */ /* 0x000fea0003800000 */
.L_x_60:
        /* <DEDUP_REMOVED lines=10> */
.L_x_63:
[----:B------:R-:W-:Y:S05]  /*a190*/  BSYNC B1 ;  /* 0x0000000000017941 */ /* 0x000fea0003800000 */
.L_x_62:
        /* <DEDUP_REMOVED lines=10> */
.L_x_65:
[----:B------:R-:W-:Y:S05]  /*a240*/  BSYNC B1 ;  /* 0x0000000000017941 */ /* 0x000fea0003800000 */
.L_x_64:
        /* <DEDUP_REMOVED lines=10> */
.L_x_67:
[----:B------:R-:W-:Y:S05]  /*a2f0*/  BSYNC B1 ;  /* 0x0000000000017941 */ /* 0x000fea0003800000 */
.L_x_66:
        /* <DEDUP_REMOVED lines=10> */
.L_x_69:
[----:B------:R-:W-:Y:S05]  /*a3a0*/  BSYNC B1 ;  /* 0x0000000000017941 */ /* 0x000fea0003800000 */
.L_x_68:
        /* <DEDUP_REMOVED lines=10> */
.L_x_71:
[----:B------:R-:W-:Y:S05]  /*a450*/  BSYNC B1 ;  /* 0x0000000000017941 */ /* 0x000fea0003800000 */
.L_x_70:
        /* <DEDUP_REMOVED lines=10> */
.L_x_73:
[----:B------:R-:W-:Y:S05]  /*a500*/  BSYNC B1 ;  /* 0x0000000000017941 */ /* 0x000fea0003800000 */
.L_x_72:
        /* <DEDUP_REMOVED lines=10> */
.L_x_75:
[----:B------:R-:W-:Y:S05]  /*a5b0*/  BSYNC B1 ;  /* 0x0000000000017941 */ /* 0x000fea0003800000 */
.L_x_74:
        /* <DEDUP_REMOVED lines=10> */
.L_x_77:
[----:B------:R-:W-:Y:S05]  /*a660*/  BSYNC B1 ;  /* 0x0000000000017941 */ /* 0x000fea0003800000 */
.L_x_76:
        /* <DEDUP_REMOVED lines=10> */
.L_x_79:
[----:B------:R-:W-:Y:S05]  /*a710*/  BSYNC B1 ;  /* 0x0000000000017941 */ /* 0x000fea0003800000 */
.L_x_78:
        /* <DEDUP_REMOVED lines=10> */
.L_x_81:
[----:B------:R-:W-:Y:S05]  /*a7c0*/  BSYNC B1 ;  /* 0x0000000000017941 */ /* 0x000fea0003800000 */
.L_x_80:
        /* <DEDUP_REMOVED lines=10> */
.L_x_83:
[----:B------:R-:W-:Y:S05]  /*a870*/  BSYNC B1 ;  /* 0x0000000000017941 */ /* 0x000fea0003800000 */
.L_x_82:
        /* <DEDUP_REMOVED lines=10> */
.L_x_85:
[----:B------:R-:W-:Y:S05]  /*a920*/  BSYNC B1 ;  /* 0x0000000000017941 */ /* 0x000fea0003800000 */
.L_x_84:
        /* <DEDUP_REMOVED lines=10> */
.L_x_87:
[----:B------:R-:W-:Y:S05]  /*a9d0*/  BSYNC B1 ;  /* 0x0000000000017941 */ /* 0x000fea0003800000 */
.L_x_86:
        /* <DEDUP_REMOVED lines=10> */
.L_x_89:
[----:B------:R-:W-:Y:S05]  /*aa80*/  BSYNC B1 ;  /* 0x0000000000017941 */ /* 0x000fea0003800000 */
.L_x_88:
        /* <DEDUP_REMOVED lines=10> */
.L_x_91:
[----:B------:R-:W-:Y:S05]  /*ab30*/  BSYNC B1 ;  /* 0x0000000000017941 */ /* 0x000fea0003800000 */
.L_x_90:
        /* <DEDUP_REMOVED lines=10> */
.L_x_93:
[----:B------:R-:W-:Y:S05]  /*abe0*/  BSYNC B1 ;  /* 0x0000000000017941 */ /* 0x000fea0003800000 */
.L_x_92:
        /* <DEDUP_REMOVED lines=10> */
.L_x_95:
[----:B------:R-:W-:Y:S05]  /*ac90*/  BSYNC B1 ;  /* 0x0000000000017941 */ /* 0x000fea0003800000 */
.L_x_94:
        /* <DEDUP_REMOVED lines=10> */
.L_x_97:
[----:B------:R-:W-:Y:S05]  /*ad40*/  BSYNC B1 ;  /* 0x0000000000017941 */ /* 0x000fea0003800000 */
.L_x_96:
        /* <DEDUP_REMOVED lines=10> */
.L_x_99:
[----:B------:R-:W-:Y:S05]  /*adf0*/  BSYNC B1 ;  /* 0x0000000000017941 */ /* 0x000fea0003800000 */
.L_x_98:
        /* <DEDUP_REMOVED lines=10> */
.L_x_101:
[----:B------:R-:W-:Y:S05]  /*aea0*/  BSYNC B1 ;  /* 0x0000000000017941 */ /* 0x000fea0003800000 */
.L_x_100:
        /* <DEDUP_REMOVED lines=10> */
.L_x_103:
[----:B------:R-:W-:Y:S05]  /*af50*/  BSYNC B1 ;  /* 0x0000000000017941 */ /* 0x000fea0003800000 */
.L_x_102:
        /* <DEDUP_REMOVED lines=10> */
.L_x_105:
[----:B------:R-:W-:Y:S05]  /*b000*/  BSYNC B1 ;  /* 0x0000000000017941 */ /* 0x000fea0003800000 */
.L_x_104:
        /* <DEDUP_REMOVED lines=10> */
.L_x_107:
[----:B------:R-:W-:Y:S05]  /*b0b0*/  BSYNC B1 ;  /* 0x0000000000017941 */ /* 0x000fea0003800000 */
.L_x_106:
        /* <DEDUP_REMOVED lines=10> */
.L_x_109:
[----:B------:R-:W-:Y:S05]  /*b160*/  BSYNC B1 ;  /* 0x0000000000017941 */ /* 0x000fea0003800000 */
.L_x_108:
        /* <DEDUP_REMOVED lines=10> */
.L_x_111:
[----:B------:R-:W-:Y:S05]  /*b210*/  BSYNC B1 ;  /* 0x0000000000017941 */ /* 0x000fea0003800000 */
.L_x_110:
        /* <DEDUP_REMOVED lines=10> */
.L_x_113:
[----:B------:R-:W-:Y:S05]  /*b2c0*/  BSYNC B1 ;  /* 0x0000000000017941 */ /* 0x000fea0003800000 */
.L_x_112:
        /* <DEDUP_REMOVED lines=10> */
.L_x_115:
[----:B------:R-:W-:Y:S05]  /*b370*/  BSYNC B1 ;  /* 0x0000000000017941 */ /* 0x000fea0003800000 */
.L_x_114:
        /* <DEDUP_REMOVED lines=10> */
.L_x_117:
[----:B------:R-:W-:Y:S05]  /*b420*/  BSYNC B1 ;  /* 0x0000000000017941 */ /* 0x000fea0003800000 */
.L_x_116:
        /* <DEDUP_REMOVED lines=10> */
.L_x_119:
[----:B------:R-:W-:Y:S05]  /*b4d0*/  BSYNC B1 ;  /* 0x0000000000017941 */ /* 0x000fea0003800000 */
.L_x_118:
        /* <DEDUP_REMOVED lines=10> */
.L_x_121:
[----:B------:R-:W-:Y:S05]  /*b580*/  BSYNC B1 ;  /* 0x0000000000017941 */ /* 0x000fea0003800000 */
.L_x_120:
        /* <DEDUP_REMOVED lines=10> */
.L_x_123:
[----:B------:R-:W-:Y:S05]  /*b630*/  BSYNC B1 ;  /* 0x0000000000017941 */ /* 0x000fea0003800000 */
.L_x_122:
        /* <DEDUP_REMOVED lines=10> */
.L_x_125:
[----:B------:R-:W-:Y:S05]  /*b6e0*/  BSYNC B1 ;  /* 0x0000000000017941 */ /* 0x000fea0003800000 */
.L_x_124:
        /* <DEDUP_REMOVED lines=10> */
.L_x_127:
[----:B------:R-:W-:Y:S05]  /*b790*/  BSYNC B1 ;  /* 0x0000000000017941 */ /* 0x000fea0003800000 */
.L_x_126:
        /* <DEDUP_REMOVED lines=10> */
.L_x_129:
[----:B------:R-:W-:Y:S05]  /*b840*/  BSYNC B1 ;  /* 0x0000000000017941 */ /* 0x000fea0003800000 */
.L_x_128:
        /* <DEDUP_REMOVED lines=10> */
.L_x_131:
[----:B------:R-:W-:Y:S05]  /*b8f0*/  BSYNC B1 ;  /* 0x0000000000017941 */ /* 0x000fea0003800000 */
.L_x_130:
        /* <DEDUP_REMOVED lines=10> */
.L_x_133:
[----:B------:R-:W-:Y:S05]  /*b9a0*/  BSYNC B1 ;  /* 0x0000000000017941 */ /* 0x000fea0003800000 */
.L_x_132:
        /* <DEDUP_REMOVED lines=10> */
.L_x_135:
[----:B------:R-:W-:Y:S05]  /*ba50*/  BSYNC B1 ;  /* 0x0000000000017941 */ /* 0x000fea0003800000 */
.L_x_134:
        /* <DEDUP_REMOVED lines=10> */
.L_x_137:
[----:B------:R-:W-:Y:S05]  /*bb00*/  BSYNC B1 ;  /* 0x0000000000017941 */ /* 0x000fea0003800000 */
.L_x_136:
        /* <DEDUP_REMOVED lines=10> */
.L_x_139:
[----:B------:R-:W-:Y:S05]  /*bbb0*/  BSYNC B1 ;  /* 0x0000000000017941 */ /* 0x000fea0003800000 */
.L_x_138:
        /* <DEDUP_REMOVED lines=10> */
.L_x_141:
[----:B------:R-:W-:Y:S05]  /*bc60*/  BSYNC B1 ;  /* 0x0000000000017941 */ /* 0x000fea0003800000 */
.L_x_140:
        /* <DEDUP_REMOVED lines=10> */
.L_x_143:
[----:B------:R-:W-:Y:S05]  /*bd10*/  BSYNC B1 ;  /* 0x0000000000017941 */ /* 0x000fea0003800000 */
.L_x_142:
        /* <DEDUP_REMOVED lines=10> */
.L_x_145:
[----:B------:R-:W-:Y:S05]  /*bdc0*/  BSYNC B1 ;  /* 0x0000000000017941 */ /* 0x000fea0003800000 */
.L_x_144:
        /* <DEDUP_REMOVED lines=10> */
.L_x_147:
[----:B------:R-:W-:Y:S05]  /*be70*/  BSYNC B1 ;  /* 0x0000000000017941 */ /* 0x000fea0003800000 */
.L_x_146:
        /* <DEDUP_REMOVED lines=10> */
.L_x_149:
[----:B------:R-:W-:Y:S05]  /*bf20*/  BSYNC B1 ;  /* 0x0000000000017941 */ /* 0x000fea0003800000 */
.L_x_148:
        /* <DEDUP_REMOVED lines=10> */
.L_x_151:
[----:B------:R-:W-:Y:S05]  /*bfd0*/  BSYNC B1 ;  /* 0x0000000000017941 */ /* 0x000fea0003800000 */
.L_x_150:
        /* <DEDUP_REMOVED lines=10> */
.L_x_153:
[----:B------:R-:W-:Y:S05]  /*c080*/  BSYNC B1 ;  /* 0x0000000000017941 */ /* 0x000fea0003800000 */
.L_x_152:
        /* <DEDUP_REMOVED lines=10> */
.L_x_155:
[----:B------:R-:W-:Y:S05]  /*c130*/  BSYNC B1 ;  /* 0x0000000000017941 */ /* 0x000fea0003800000 */
.L_x_154:
        /* <DEDUP_REMOVED lines=10> */
.L_x_157:
[----:B------:R-:W-:Y:S05]  /*c1e0*/  BSYNC B1 ;  /* 0x0000000000017941 */ /* 0x000fea0003800000 */
.L_x_156:
        /* <DEDUP_REMOVED lines=10> */
.L_x_159:
[----:B------:R-:W-:Y:S05]  /*c290*/  BSYNC B1 ;  /* 0x0000000000017941 */ /* 0x000fea0003800000 */
.L_x_158:
        /* <DEDUP_REMOVED lines=10> */
.L_x_161:
[----:B------:R-:W-:Y:S05]  /*c340*/  BSYNC B1 ;  /* 0x0000000000017941 */ /* 0x000fea0003800000 */
.L_x_160:
        /* <DEDUP_REMOVED lines=10> */
.L_x_163:
[----:B------:R-:W-:Y:S05]  /*c3f0*/  BSYNC B1 ;  /* 0x0000000000017941 */ /* 0x000fea0003800000 */
.L_x_162:
        /* <DEDUP_REMOVED lines=10> */
.L_x_165:
[----:B------:R-:W-:Y:S05]  /*c4a0*/  BSYNC B1 ;  /* 0x0000000000017941 */ /* 0x000fea0003800000 */
.L_x_164:
        /* <DEDUP_REMOVED lines=10> */
.L_x_167:
[----:B------:R-:W-:Y:S05]  /*c550*/  BSYNC B1 ;  /* 0x0000000000017941 */ /* 0x000fea0003800000 */
.L_x_166:
        /* <DEDUP_REMOVED lines=10> */
.L_x_169:
[----:B------:R-:W-:Y:S05]  /*c600*/  BSYNC B1 ;  /* 0x0000000000017941 */ /* 0x000fea0003800000 */
.L_x_168:
        /* <DEDUP_REMOVED lines=10> */
.L_x_171:
[----:B------:R-:W-:Y:S05]  /*c6b0*/  BSYNC B1 ;  /* 0x0000000000017941 */ /* 0x000fea0003800000 */
.L_x_170:
        /* <DEDUP_REMOVED lines=10> */
.L_x_173:
[----:B------:R-:W-:Y:S05]  /*c760*/  BSYNC B1 ;  /* 0x0000000000017941 */ /* 0x000fea0003800000 */
.L_x_172:
        /* <DEDUP_REMOVED lines=10> */
.L_x_175:
[----:B------:R-:W-:Y:S05]  /*c810*/  BSYNC B1 ;  /* 0x0000000000017941 */ /* 0x000fea0003800000 */
.L_x_174:
        /* <DEDUP_REMOVED lines=10> */
.L_x_177:
[----:B------:R-:W-:Y:S05]  /*c8c0*/  BSYNC B1 ;  /* 0x0000000000017941 */ /* 0x000fea0003800000 */
.L_x_176:
        /* <DEDUP_REMOVED lines=10> */
.L_x_179:
[----:B------:R-:W-:Y:S05]  /*c970*/  BSYNC B1 ;  /* 0x0000000000017941 */ /* 0x000fea0003800000 */
.L_x_178:
        /* <DEDUP_REMOVED lines=10> */
.L_x_181:
[----:B------:R-:W-:Y:S05]  /*ca20*/  BSYNC B1 ;  /* 0x0000000000017941 */ /* 0x000fea0003800000 */
.L_x_180:
        /* <DEDUP_REMOVED lines=10> */
.L_x_183:
[----:B------:R-:W-:Y:S05]  /*cad0*/  BSYNC B1 ;  /* 0x0000000000017941 */ /* 0x000fea0003800000 */
.L_x_182:
        /* <DEDUP_REMOVED lines=10> */
.L_x_185:
[----:B------:R-:W-:Y:S05]  /*cb80*/  BSYNC B1 ;  /* 0x0000000000017941 */ /* 0x000fea0003800000 */
.L_x_184:
        /* <DEDUP_REMOVED lines=10> */
.L_x_187:
[----:B------:R-:W-:Y:S05]  /*cc30*/  BSYNC B1 ;  /* 0x0000000000017941 */ /* 0x000fea0003800000 */
.L_x_186:
        /* <DEDUP_REMOVED lines=10> */
.L_x_189:
[----:B------:R-:W-:Y:S05]  /*cce0*/  BSYNC B1 ;  /* 0x0000000000017941 */ /* 0x000fea0003800000 */
.L_x_188:
        /* <DEDUP_REMOVED lines=10> */
.L_x_191:
[----:B------:R-:W-:Y:S05]  /*cd90*/  BSYNC B1 ;  /* 0x0000000000017941 */ /* 0x000fea0003800000 */
.L_x_190:
        /* <DEDUP_REMOVED lines=10> */
.L_x_193:
[----:B------:R-:W-:Y:S05]  /*ce40*/  BSYNC B1 ;  /* 0x0000000000017941 */ /* 0x000fea0003800000 */
.L_x_192:
        /* <DEDUP_REMOVED lines=10> */
.L_x_195:
[----:B------:R-:W-:Y:S05]  /*cef0*/  BSYNC B1 ;  /* 0x0000000000017941 */ /* 0x000fea0003800000 */
.L_x_194:
        /* <DEDUP_REMOVED lines=10> */
.L_x_197:
[----:B------:R-:W-:Y:S05]  /*cfa0*/  BSYNC B1 ;  /* 0x0000000000017941 */ /* 0x000fea0003800000 */
.L_x_196:
        /* <DEDUP_REMOVED lines=10> */
.L_x_199:
[----:B------:R-:W-:Y:S05]  /*d050*/  BSYNC B1 ;  /* 0x0000000000017941 */ /* 0x000fea0003800000 */
.L_x_198:
        /* <DEDUP_REMOVED lines=10> */
.L_x_201:
[----:B------:R-:W-:Y:S05]  /*d100*/  BSYNC B1 ;  /* 0x0000000000017941 */ /* 0x000fea0003800000 */
.L_x_200:
        /* <DEDUP_REMOVED lines=10> */
.L_x_203:
[----:B------:R-:W-:Y:S05]  /*d1b0*/  BSYNC B1 ;  /* 0x0000000000017941 */ /* 0x000fea0003800000 */
.L_x_202:
        /* <DEDUP_REMOVED lines=10> */
.L_x_205:
[----:B------:R-:W-:Y:S05]  /*d260*/  BSYNC B1 ;  /* 0x0000000000017941 */ /* 0x000fea0003800000 */
.L_x_204:
        /* <DEDUP_REMOVED lines=10> */
.L_x_207:
[----:B------:R-:W-:Y:S05]  /*d310*/  BSYNC B1 ;  /* 0x0000000000017941 */ /* 0x000fea0003800000 */
.L_x_206:
        /* <DEDUP_REMOVED lines=10> */
.L_x_209:
[----:B------:R-:W-:Y:S05]  /*d3c0*/  BSYNC B1 ;  /* 0x0000000000017941 */ /* 0x000fea0003800000 */
.L_x_208:
        /* <DEDUP_REMOVED lines=10> */
.L_x_211:
[----:B------:R-:W-:Y:S05]  /*d470*/  BSYNC B1 ;  /* 0x0000000000017941 */ /* 0x000fea0003800000 */
.L_x_210:
        /* <DEDUP_REMOVED lines=10> */
.L_x_213:
[----:B------:R-:W-:Y:S05]  /*d520*/  BSYNC B1 ;  /* 0x0000000000017941 */ /* 0x000fea0003800000 */
.L_x_212:
        /* <DEDUP_REMOVED lines=10> */
.L_x_215:
[----:B------:R-:W-:Y:S05]  /*d5d0*/  BSYNC B1 ;  /* 0x0000000000017941 */ /* 0x000fea0003800000 */
.L_x_214:
        /* <DEDUP_REMOVED lines=10> */
.L_x_217:
[----:B------:R-:W-:Y:S05]  /*d680*/  BSYNC B1 ;  /* 0x0000000000017941 */ /* 0x000fea0003800000 */
.L_x_216:
        /* <DEDUP_REMOVED lines=10> */
.L_x_219:
[----:B------:R-:W-:Y:S05]  /*d730*/  BSYNC B1 ;  /* 0x0000000000017941 */ /* 0x000fea0003800000 */
.L_x_218:
        /* <DEDUP_REMOVED lines=10> */
.L_x_221:
[----:B------:R-:W-:Y:S05]  /*d7e0*/  BSYNC B1 ;  /* 0x0000000000017941 */ /* 0x000fea0003800000 */
.L_x_220:
        /* <DEDUP_REMOVED lines=10> */
.L_x_223:
[----:B------:R-:W-:Y:S05]  /*d890*/  BSYNC B1 ;  /* 0x0000000000017941 */ /* 0x000fea0003800000 */
.L_x_222:
        /* <DEDUP_REMOVED lines=10> */
.L_x_225:
[----:B------:R-:W-:Y:S05]  /*d940*/  BSYNC B1 ;  /* 0x0000000000017941 */ /* 0x000fea0003800000 */
.L_x_224:
        /* <DEDUP_REMOVED lines=10> */
.L_x_227:
[----:B------:R-:W-:Y:S05]  /*d9f0*/  BSYNC B1 ;  /* 0x0000000000017941 */ /* 0x000fea0003800000 */
.L_x_226:
        /* <DEDUP_REMOVED lines=10> */
.L_x_229:
[----:B------:R-:W-:Y:S05]  /*daa0*/  BSYNC B1 ;  /* 0x0000000000017941 */ /* 0x000fea0003800000 */
.L_x_228:
        /* <DEDUP_REMOVED lines=10> */
.L_x_231:
[----:B------:R-:W-:Y:S05]  /*db50*/  BSYNC B1 ;  /* 0x0000000000017941 */ /* 0x000fea0003800000 */
.L_x_230:
        /* <DEDUP_REMOVED lines=10> */
.L_x_233:
[----:B------:R-:W-:Y:S05]  /*dc00*/  BSYNC B1 ;  /* 0x0000000000017941 */ /* 0x000fea0003800000 */
.L_x_232:
        /* <DEDUP_REMOVED lines=10> */
.L_x_235:
[----:B------:R-:W-:Y:S05]  /*dcb0*/  BSYNC B1 ;  /* 0x0000000000017941 */ /* 0x000fea0003800000 */
.L_x_234:
        /* <DEDUP_REMOVED lines=10> */
.L_x_237:
[----:B------:R-:W-:Y:S05]  /*dd60*/  BSYNC B1 ;  /* 0x0000000000017941 */ /* 0x000fea0003800000 */
.L_x_236:
        /* <DEDUP_REMOVED lines=10> */
.L_x_239:
[----:B------:R-:W-:Y:S05]  /*de10*/  BSYNC B1 ;  /* 0x0000000000017941 */ /* 0x000fea0003800000 */
.L_x_238:
        /* <DEDUP_REMOVED lines=10> */
.L_x_241:
[----:B------:R-:W-:Y:S05]  /*dec0*/  BSYNC B1 ;  /* 0x0000000000017941 */ /* 0x000fea0003800000 */
.L_x_240:
        /* <DEDUP_REMOVED lines=10> */
.L_x_243:
[----:B------:R-:W-:Y:S05]  /*df70*/  BSYNC B1 ;  /* 0x0000000000017941 */ /* 0x000fea0003800000 */
.L_x_242:
        /* <DEDUP_REMOVED lines=10> */
.L_x_245:
[----:B------:R-:W-:Y:S05]  /*e020*/  BSYNC B1 ;  /* 0x0000000000017941 */ /* 0x000fea0003800000 */
.L_x_244:
        /* <DEDUP_REMOVED lines=10> */
.L_x_247:
[----:B------:R-:W-:Y:S05]  /*e0d0*/  BSYNC B1 ;  /* 0x0000000000017941 */ /* 0x000fea0003800000 */
.L_x_246:
        /* <DEDUP_REMOVED lines=10> */
.L_x_249:
[----:B------:R-:W-:Y:S05]  /*e180*/  BSYNC B1 ;  /* 0x0000000000017941 */ /* 0x000fea0003800000 */
.L_x_248:
        /* <DEDUP_REMOVED lines=10> */
.L_x_251:
[----:B------:R-:W-:Y:S05]  /*e230*/  BSYNC B1 ;  /* 0x0000000000017941 */ /* 0x000fea0003800000 */
.L_x_250:
        /* <DEDUP_REMOVED lines=10> */
.L_x_253:
[----:B------:R-:W-:Y:S05]  /*e2e0*/  BSYNC B1 ;  /* 0x0000000000017941 */ /* 0x000fea0003800000 */
.L_x_252:
        /* <DEDUP_REMOVED lines=10> */
.L_x_255:
[----:B------:R-:W-:Y:S05]  /*e390*/  BSYNC B1 ;  /* 0x0000000000017941 */ /* 0x000fea0003800000 */
.L_x_254:
        /* <DEDUP_REMOVED lines=10> */
.L_x_257:
[----:B------:R-:W-:Y:S05]  /*e440*/  BSYNC B1 ;  /* 0x0000000000017941 */ /* 0x000fea0003800000 */
.L_x_256:
        /* <DEDUP_REMOVED lines=10> */
.L_x_259:
[----:B------:R-:W-:Y:S05]  /*e4f0*/  BSYNC B1 ;  /* 0x0000000000017941 */ /* 0x000fea0003800000 */
.L_x_258:
        /* <DEDUP_REMOVED lines=10> */
.L_x_261:
[----:B------:R-:W-:Y:S05]  /*e5a0*/  BSYNC B1 ;  /* 0x0000000000017941 */ /* 0x000fea0003800000 */
.L_x_260:
        /* <DEDUP_REMOVED lines=10> */
.L_x_263:
[----:B------:R-:W-:Y:S05]  /*e650*/  BSYNC B1 ;  /* 0x0000000000017941 */ /* 0x000fea0003800000 */
.L_x_262:
        /* <DEDUP_REMOVED lines=10> */
.L_x_265:
[----:B------:R-:W-:Y:S05]  /*e700*/  BSYNC B1 ;  /* 0x0000000000017941 */ /* 0x000fea0003800000 */
.L_x_264:
        /* <DEDUP_REMOVED lines=10> */
.L_x_267:
[----:B------:R-:W-:Y:S05]  /*e7b0*/  BSYNC B1 ;  /* 0x0000000000017941 */ /* 0x000fea0003800000 */
.L_x_266:
        /* <DEDUP_REMOVED lines=10> */
.L_x_269:
[----:B------:R-:W-:Y:S05]  /*e860*/  BSYNC B1 ;  /* 0x0000000000017941 */ /* 0x000fea0003800000 */
.L_x_268:
        /* <DEDUP_REMOVED lines=10> */
.L_x_271:
[----:B------:R-:W-:Y:S05]  /*e910*/  BSYNC B1 ;  /* 0x0000000000017941 */ /* 0x000fea0003800000 */
.L_x_270:
        /* <DEDUP_REMOVED lines=10> */
.L_x_273:
[----:B------:R-:W-:Y:S05]  /*e9c0*/  BSYNC B1 ;  /* 0x0000000000017941 */ /* 0x000fea0003800000 */
.L_x_272:
        /* <DEDUP_REMOVED lines=10> */
.L_x_275:
[----:B------:R-:W-:Y:S05]  /*ea70*/  BSYNC B1 ;  /* 0x0000000000017941 */ /* 0x000fea0003800000 */
.L_x_274:
        /* <DEDUP_REMOVED lines=10> */
.L_x_277:
[----:B------:R-:W-:Y:S05]  /*eb20*/  BSYNC B1 ;  /* 0x0000000000017941 */ /* 0x000fea0003800000 */
.L_x_276:
        /* <DEDUP_REMOVED lines=10> */
.L_x_279:
[----:B------:R-:W-:Y:S05]  /*ebd0*/  BSYNC B1 ;  /* 0x0000000000017941 */ /* 0x000fea0003800000 */
.L_x_278:
        /* <DEDUP_REMOVED lines=10> */
.L_x_281:
[----:B------:R-:W-:Y:S05]  /*ec80*/  BSYNC B1 ;  /* 0x0000000000017941 */ /* 0x000fea0003800000 */
.L_x_280:
        /* <DEDUP_REMOVED lines=10> */
.L_x_283:
[----:B------:R-:W-:Y:S05]  /*ed30*/  BSYNC B1 ;  /* 0x0000000000017941 */ /* 0x000fea0003800000 */
.L_x_282:
[----:B0-234-:R-:W2:Y:S01]  /*ed40*/  LDL.LU R10, [R1+0x1f4] ;  /* 0x0001f400010a7983 */ /* 0x01dea20000300800 */
[----:B-----5:R-:W-:Y:S01]  /*ed50*/  HADD2.F32 R11, -RZ, R23.H0_H0 ;  /* 0x20000017ff0b7230 */ /* 0x020fe20000004100 */
        /* <DEDUP_REMOVED lines=8> */
.L_x_285:
[----:B------:R-:W-:Y:S05]  /*ede0*/  BSYNC B1 ;  /* 0x0000000000017941 */ /* 0x000fea0003800000 */
.L_x_284:
[----:B------:R-:W3:Y:S01]  /*edf0*/  LDL.LU R10, [R1+0x1f8] ;  /* 0x0001f800010a7983 */ /* 0x000ee20000300800 */
[----:B0----5:R-:W-:Y:S01]  /*ee00*/  HADD2.F32 R11, -RZ, R23.H0_H0 ;  /* 0x20000017ff0b7230 */ /* 0x021fe20000004100 */
[----:B------:R-:W-:Y:S01]  /*ee10*/  ISETP.GT.AND P1, PT, R0, 0xf9, P0 ;  /* 0x000000f90000780c */ /* 0x000fe20000724270 */
[----:B------:R-:W-:Y:S01]  /*ee20*/  BSSY B1, `(.L_x_286) ;  /* 0x000000a000017945 */ /* 0x000fe20003800000 */
[----:B------:R-:W-:Y:S02]  /*ee30*/  IADD3 R169, P0, R3, 0x80, RZ ;  /* 0x0000008003a97810 */ /* 0x000fe40007f1e0ff */
[----:B------:R-:W-:-:S04]  /*ee40*/  FMUL R11, R11, R16 ;  /* 0x000000100b0b7220 */ /* 0x000fc80000400000 */
[----:B---3--:R-:W-:-:S05]  /*ee50*/  FFMA R11, R10, R2, R11 ;  /* 0x000000020a0b7223 */ /* 0x008fca000000000b */
[----:B------:R-:W-:-:S04]  /*ee60*/  F2FP.F16.F32.PACK_AB R11, RZ, R11 ;  /* 0x0000000bff0b723e */ /* 0x000fc800000000ff */
[----:B------:R-:W-:Y:S01]  /*ee70*/  PRMT R3, R11, 0x7610, R3 ;  /* 0x000076100b037816 */ /* 0x000fe20000000003 */
[----:B------:R-:W-:-:S04]  /*ee80*/  IMAD.X R11, RZ, RZ, UR7, P0 ;  /* 0x00000007ff0b7e24 */ /* 0x000fc800080e06ff */
[----:B------:R0:W-:Y:S01]  /*ee90*/  @P2 STG.E.U16 desc[UR36][R6.64+0x1f0], R3 ;  /* 0x0001f00306002986 */ /* 0x0001e2000c101524 */
[----:B------:R-:W-:Y:S05]  /*eea0*/  @!P1 BRA `(.L_x_287) ;  /* 0x0000000000049947 */ /* 0x000fea0003800000 */
[----:B------:R3:W5:Y:S02]  /*eeb0*/  LDG.E.LTC128B.U16 R23, desc[UR36][R8.64+0x1f2] ;  /* 0x0001f22408177981 */ /* 0x000764000c1e1520 */
.L_x_287:
[----:B------:R-:W-:Y:S05]  /*eec0*/  BSYNC B1 ;  /* 0x0000000000017941 */ /* 0x000fea0003800000 */
.L_x_286:
[----:B------:R-:W4:Y:S01]  /*eed0*/  LDL.LU R10, [R1+0x1fc] ;  /* 0x0001fc00010a7983 */ /* 0x000f220000300800 */
[----:B0----5:R-:W-:Y:S01]  /*eee0*/  HADD2.F32 R3, -RZ, R23.H0_H0 ;  /* 0x20000017ff037230 */ /* 0x021fe20000004100 */
[----:B------:R-:W-:Y:S01]  /*eef0*/  ISETP.GT.AND P0, PT, R153, 0x80, PT ;  /* 0x000000809900780c */ /* 0x000fe20003f04270 */
[----:B--23--:R-:W-:-:S03]  /*ef00*/  IMAD R8, R11, R14, RZ ;  /* 0x0000000e0b087224 */ /* 0x00cfc600078e02ff */
[----:B------:R-:W-:Y:S01]  /*ef10*/  FMUL R3, R3, R16 ;  /* 0x0000001003037220 */ /* 0x000fe20000400000 */
[C---:B------:R-:W-:Y:S01]  /*ef20*/  IMAD R167, R169.reuse, R15, R8 ;  /* 0x0000000fa9a77224 */ /* 0x040fe200078e0208 */
[----:B------:R-:W-:Y:S01]  /*ef30*/  ISETP.GT.AND P4, PT, R0, RZ, P0 ;  /* 0x000000ff0000720c */ /* 0x000fe20000784270 */
[----:B------:R-:W-:-:S04]  /*ef40*/  IMAD.WIDE.U32 R8, R169, R14, R20 ;  /* 0x0000000ea9087225 */ /* 0x000fc800078e0014 */
[----:B------:R-:W-:Y:S02]  /*ef50*/  IMAD.IADD R9, R9, 0x1, R167 ;  /* 0x0000000109097824 */ /* 0x000fe400078e02a7 */
[----:B----4-:R-:W-:Y:S01]  /*ef60*/  FFMA R3, R10, R2, R3 ;  /* 0x000000020a037223 */ /* 0x010fe20000000003 */
[----:B------:R-:W-:-:S04]  /*ef70*/  LEA R10, P2, R8, R12, 0x1 ;  /* 0x0000000c080a7211 */ /* 0x000fc800078408ff */
[----:B------:R-:W-:Y:S02]  /*ef80*/  F2FP.F16.F32.PACK_AB R3, RZ, R3 ;  /* 0x00000003ff03723e */ /* 0x000fe400000000ff */
[--C-:B------:R-:W-:Y:S02]  /*ef90*/  LEA.HI.X R11, R8, R13, R9.reuse, 0x1, P2 ;  /* 0x0000000d080b7211 */ /* 0x100fe400010f0c09 */
[----:B------:R-:W-:-:S05]  /*efa0*/  PRMT R9, R3, 0x7610, R9 ;  /* 0x0000761003097816 */ /* 0x000fca0000000009 */
[----:B------:R0:W-:Y:S04]  /*efb0*/  @P1 STG.E.U16 desc[UR36][R6.64+0x1f2], R9 ;  /* 0x0001f20906001986 */ /* 0x0001e8000c101524 */
[----:B------:R-:W2:Y:S01]  /*efc0*/  @P4 LDG.E.LTC128B.U16 R23, desc[UR36][R10.64] ;  /* 0x000000240a174981 */ /* 0x000ea2000c1e1520 */
[----:B-1----:R-:W-:Y:S01]  /*efd0*/  IMAD.U32 R161, RZ, RZ, UR8 ;  /* 0x00000008ffa17e24 */ /* 0x002fe2000f8e00ff */
[----:B------:R-:W-:Y:S01]  /*efe0*/  MOV R164, UR9 ;  /* 0x0000000900a47c02 */ /* 0x000fe20008000f00 */
[----:B------:R-:W-:Y:S01]  /*eff0*/  IMAD.U32 R165, RZ, RZ, UR8 ;  /* 0x00000008ffa57e24 */ /* 0x000fe2000f8e00ff */
[----:B------:R-:W-:Y:S01]  /*f000*/  ISETP.GT.AND P2, PT, R0, 0x1, P0 ;  /* 0x000000010000780c */ /* 0x000fe20000744270 */
[----:B------:R-:W-:Y:S01]  /*f010*/  IMAD.SHL.U32 R161, R161, 0x100, RZ ;  /* 0x00000100a1a17824 */ /* 0x000fe200078e00ff */
[----:B------:R-:W-:Y:S01]  /*f020*/  BSSY B1, `(.L_x_288) ;  /* 0x0000011000017945 */ /* 0x000fe20003800000 */
[----:B0-----:R-:W-:Y:S01]  /*f030*/  IMAD.WIDE.U32 R8, R169, R14, R18 ;  /* 0x0000000ea9087225 */ /* 0x001fe200078e0012 */
[----:B------:R-:W-:-:S04]  /*f040*/  SHF.L.U64.HI R165, R165, 0x8, R164 ;  /* 0x00000008a5a57819 */ /* 0x000fc800000102a4 */
[----:B------:R-:W-:-:S03]  /*f050*/  IADD3 R9, R167, R9, RZ ;  /* 0x00000009a7097210 */ /* 0x000fc60007ffe0ff */
[----:B------:R-:W-:Y:S01]  /*f060*/  IMAD.WIDE.U32 R162, R22, UR43, R8 ;  /* 0x0000002b16a27c25 */ /* 0x000fe2000f8e0008 */
[----:B------:R-:W-:-:S03]  /*f070*/  IADD3 R8, P1, R161, R4, RZ ;  /* 0x00000004a1087210 */ /* 0x000fc60007f3e0ff */
[----:B------:R-:W-:Y:S01]  /*f080*/  IMAD.IADD R7, R159, 0x1, R163 ;  /* 0x000000019f077824 */ /* 0x000fe200078e02a3 */
[----:B------:R-:W-:Y:S02]  /*f090*/  IADD3.X R9, R165, R5, RZ, P1, !PT ;  /* 0x00000005a5097210 */ /* 0x000fe40000ffe4ff */
[----:B------:R-:W-:-:S04]  /*f0a0*/  LEA R6, P3, R162, R12, 0x1 ;  /* 0x0000000ca2067211 */ /* 0x000fc800078608ff */
[----:B------:R-:W-:Y:S01]  /*f0b0*/  LEA.HI.X R7, R162, R13, R7, 0x1, P3 ;  /* 0x0000000da2077211 */ /* 0x000fe200018f0c07 */
[----:B--2---:R-:W-:-:S05]  /*f0c0*/  HADD2.F32 R3, -RZ, R23.H0_H0 ;  /* 0x20000017ff037230 */ /* 0x004fca0000004100 */
[----:B------:R-:W-:-:S04]  /*f0d0*/  FMUL R3, R3, R16 ;  /* 0x0000001003037220 */ /* 0x000fc80000400000 */
[----:B------:R-:W-:-:S05]  /*f0e0*/  FFMA R3, R24, R2, R3 ;  /* 0x0000000218037223 */ /* 0x000fca0000000003 */
[----:B------:R-:W-:-:S05]  /*f0f0*/  F2FP.F16.F32.PACK_AB R3, RZ, R3 ;  /* 0x00000003ff03723e */ /* 0x000fca00000000ff */
[----:B------:R0:W-:Y:S01]  /*f100*/  @P4 STG.E.U16 desc[UR36][R8.64], R3 ;  /* 0x0000000308004986 */ /* 0x0001e2000c101524 */
[----:B------:R-:W-:Y:S05]  /*f110*/  @!P2 BRA `(.L_x_289) ;  /* 0x000000000004a947 */ /* 0x000fea0003800000 */
[----:B------:R1:W5:Y:S02]  /*f120*/  LDG.E.LTC128B.U16 R23, desc[UR36][R6.64+0x2] ;  /* 0x0000022406177981 */ /* 0x000364000c1e1520 */
.L_x_289:
[----:B------:R-:W-:Y:S05]  /*f130*/  BSYNC B1 ;  /* 0x0000000000017941 */ /* 0x000fea0003800000 */
.L_x_288:
[----:B0----5:R-:W-:Y:S01]  /*f140*/  HADD2.F32 R3, -RZ, R23.H0_H0 ;  /* 0x20000017ff037230 */ /* 0x021fe20000004100 */
[----:B------:R-:W-:Y:S01]  /*f150*/  ISETP.GT.AND P1, PT, R153, 0x88, PT ;  /* 0x000000889900780c */ /* 0x000fe20003f24270 */
[----:B------:R-:W-:Y:S01]  /*f160*/  IMAD.WIDE.U32 R14, R169, R14, R156 ;  /* 0x0000000ea90e7225 */ /* 0x000fe200078e009c */
[----:B------:R-:W-:Y:S03]  /*f170*/  BSSY B1, `(.L_x_290) ;  /* 0x0000010000017945 */ /* 0x000fe60003800000 */
[----:B------:R-:W-:Y:S01]  /*f180*/  FMUL R10, R3, R16 ;  /* 0x00000010030a7220 */ /* 0x000fe20000400000 */
[----:B------:R-:W-:Y:S01]  /*f190*/  IMAD.IADD R167, R167, 0x1, R15 ;  /* 0x00000001a7a77824 */ /* 0x000fe200078e020f */
[----:B------:R-:W-:Y:S02]  /*f1a0*/  IADD3 R154, P4, R154, R14, RZ ;  /* 0x0000000e9a9a7210 */ /* 0x000fe40007f9e0ff */
[----:B------:R-:W-:Y:S01]  /*f1b0*/  FFMA R10, R25, R2, R10 ;  /* 0x00000002190a7223 */ /* 0x000fe2000000000a */
[----:B------:R-:W-:-:S02]  /*f1c0*/  ISETP.GT.AND P3, PT, R0, RZ, P1 ;  /* 0x000000ff0000720c */ /* 0x000fc40000f64270 */
[--C-:B------:R-:W-:Y:S01]  /*f1d0*/  IMAD.X R20, R167, 0x1, R21.reuse, P4 ;  /* 0x00000001a7147824 */ /* 0x100fe200020e0615 */
[----:B------:R-:W-:Y:S02]  /*f1e0*/  IADD3 R14, P5, R18, R14, RZ ;  /* 0x0000000e120e7210 */ /* 0x000fe40007fbe0ff */
[----:B------:R-:W-:Y:S02]  /*f1f0*/  F2FP.F16.F32.PACK_AB R3, RZ, R10 ;  /* 0x0000000aff03723e */ /* 0x000fe400000000ff */
[C---:B------:R-:W-:Y:S02]  /*f200*/  LEA R10, P4, R154.reuse, R12, 0x1 ;  /* 0x0000000c9a0a7211 */ /* 0x040fe400078808ff */
[----:B------:R-:W-:Y:S02]  /*f210*/  PRMT R21, R3, 0x7610, R21 ;  /* 0x0000761003157816 */ /* 0x000fe40000000015 */
[----:B------:R-:W-:Y:S02]  /*f220*/  LEA.HI.X R11, R154, R13, R20, 0x1, P4 ;  /* 0x0000000d9a0b7211 */ /* 0x000fe400020f0c14 */
[----:B------:R-:W-:Y:S01]  /*f230*/  PRMT R3, R23, 0x7610, R3 ;  /* 0x0000761017037816 */ /* 0x000fe20000000003 */
[----:B------:R0:W-:Y:S01]  /*f240*/  @P2 STG.E.U16 desc[UR36][R8.64+0x2], R21 ;  /* 0x0000021508002986 */ /* 0x0001e2000c101524 */
[----:B------:R-:W-:Y:S05]  /*f250*/  @!P3 BRA `(.L_x_291) ;  /* 0x000000000004b947 */ /* 0x000fea0003800000 */
[----:B------:R2:W5:Y:S02]  /*f260*/  LDG.E.LTC128B.U16 R3, desc[UR36][R10.64] ;  /* 0x000000240a037981 */ /* 0x000564000c1e1520 */
.L_x_291:
[----:B------:R-:W-:Y:S05]  /*f270*/  BSYNC B1 ;  /* 0x0000000000017941 */ /* 0x000fea0003800000 */
.L_x_290:
[----:B--2--5:R-:W-:Y:S01]  /*f280*/  HADD2.F32 R11, -RZ, R3.H0_H0 ;  /* 0x20000003ff0b7230 */ /* 0x024fe20000004100 */
[----:B------:R-:W-:Y:S01]  /*f290*/  IADD3.X R15, R19, R167, RZ, P5, !PT ;  /* 0x000000a7130f7210 */ /* 0x000fe20002ffe4ff */
[----:B------:R-:W-:Y:S01]  /*f2a0*/  BSSY B1, `(.L_x_292) ;  /* 0x000000e000017945 */ /* 0x000fe20003800000 */
[----:B------:R-:W-:Y:S02]  /*f2b0*/  IADD3 R10, P2, R8, R160, RZ ;  /* 0x000000a0080a7210 */ /* 0x000fe40007f5e0ff */
[----:B------:R-:W-:Y:S01]  /*f2c0*/  FMUL R11, R11, R16 ;  /* 0x000000100b0b7220 */ /* 0x000fe20000400000 */
[----:B------:R-:W-:Y:S01]  /*f2d0*/  IMAD.WIDE.U32 R22, R22, UR43, R14 ;  /* 0x0000002b16167c25 */ /* 0x000fe2000f8e000e */
[----:B------:R-:W-:-:S03]  /*f2e0*/  ISETP.GT.AND P5, PT, R0, 0x1, P1 ;  /* 0x000000010000780c */ /* 0x000fc60000fa4270 */
[----:B------:R-:W-:Y:S01]  /*f2f0*/  FFMA R11, R26, R2, R11 ;  /* 0x000000021a0b7223 */ /* 0x000fe2000000000b */
[----:B------:R-:W-:Y:S01]  /*f300*/  IMAD.IADD R159, R159, 0x1, R23 ;  /* 0x000000019f9f7824 */ /* 0x000fe200078e0217 */
[----:B------:R-:W-:-:S03]  /*f310*/  LEA R12, P4, R22, R12, 0x1 ;  /* 0x0000000c160c7211 */ /* 0x000fc600078808ff */
[----:B------:R-:W-:Y:S01]  /*f320*/  F2FP.F16.F32.PACK_AB R14, RZ, R11 ;  /* 0x0000000bff0e723e */ /* 0x000fe200000000ff */
[----:B------:R-:W-:Y:S01]  /*f330*/  IMAD.X R11, R9, 0x1, R158, P2 ;  /* 0x00000001090b7824 */ /* 0x000fe200010e069e */
[----:B------:R-:W-:-:S04]  /*f340*/  LEA.HI.X R13, R22, R13, R159, 0x1, P4 ;  /* 0x0000000d160d7211 */ /* 0x000fc800020f0c9f */
[----:B------:R2:W-:Y:S01]  /*f350*/  @P3 STG.E.U16 desc[UR36][R10.64], R14 ;  /* 0x0000000e0a003986 */ /* 0x0005e2000c101524 */
[----:B------:R-:W-:Y:S05]  /*f360*/  @!P5 BRA `(.L_x_293) ;  /* 0x000000000004d947 */ /* 0x000fea0003800000 */
[----:B------:R3:W5:Y:S02]  /*f370*/  LDG.E.LTC128B.U16 R3, desc[UR36][R12.64+0x2] ;  /* 0x000002240c037981 */ /* 0x000764000c1e1520 */
.L_x_293:
[----:B------:R-:W-:Y:S05]  /*f380*/  BSYNC B1 ;  /* 0x0000000000017941 */ /* 0x000fea0003800000 */
.L_x_292:
[----:B-----5:R-:W-:Y:S01]  /*f390*/  HADD2.F32 R15, -RZ, R3.H0_H0 ;  /* 0x20000003ff0f7230 */ /* 0x020fe20000004100 */
[----:B------:R-:W-:Y:S01]  /*f3a0*/  ISETP.GT.AND P2, PT, R0, 0x8, P0 ;  /* 0x000000080000780c */ /* 0x000fe20000744270 */
[----:B------:R-:W-:Y:S03]  /*f3b0*/  BSSY B1, `(.L_x_294) ;  /* 0x0000007000017945 */ /* 0x000fe60003800000 */
[----:B--2---:R-:W-:-:S04]  /*f3c0*/  FMUL R14, R15, R16 ;  /* 0x000000100f0e7220 */ /* 0x004fc80000400000 */
[----:B------:R-:W-:-:S05]  /*f3d0*/  FFMA R14, R27, R2, R14 ;  /* 0x000000021b0e7223 */ /* 0x000fca000000000e */
[----:B------:R-:W-:-:S05]  /*f3e0*/  F2FP.F16.F32.PACK_AB R14, RZ, R14 ;  /* 0x0000000eff0e723e */ /* 0x000fca00000000ff */
[----:B------:R2:W-:Y:S01]  /*f3f0*/  @P5 STG.E.U16 desc[UR36][R10.64+0x2], R14 ;  /* 0x0000020e0a005986 */ /* 0x0005e2000c101524 */
[----:B------:R-:W-:Y:S05]  /*f400*/  @!P2 BRA `(.L_x_295) ;  /* 0x000000000004a947 */ /* 0x000fea0003800000 */
[----:B------:R4:W5:Y:S02]  /*f410*/  LDG.E.LTC128B.U16 R3, desc[UR36][R6.64+0x10] ;  /* 0x0000102406037981 */ /* 0x000964000c1e1520 */
.L_x_295:
[----:B------:R-:W-:Y:S05]  /*f420*/  BSYNC B1 ;  /* 0x0000000000017941 */ /* 0x000fea0003800000 */
.L_x_294:
[----:B--2--5:R-:W-:Y:S01]  /*f430*/  HADD2.F32 R11, -RZ, R3.H0_H0 ;  /* 0x20000003ff0b7230 */ /* 0x024fe20000004100 */
[----:B------:R-:W-:Y:S01]  /*f440*/  ISETP.GT.AND P3, PT, R0, 0x9, P0 ;  /* 0x000000090000780c */ /* 0x000fe20000764270 */
[----:B------:R-:W-:Y:S03]  /*f450*/  BSSY B1, `(.L_x_296) ;  /* 0x0000007000017945 */ /* 0x000fe60003800000 */
[----:B------:R-:W-:-:S04]  /*f460*/  FMUL R11, R11, R16 ;  /* 0x000000100b0b7220 */ /* 0x000fc80000400000 */
[----:B------:R-:W-:-:S05]  /*f470*/  FFMA R11, R28, R2, R11 ;  /* 0x000000021c0b7223 */ /* 0x000fca000000000b */
[----:B------:R-:W-:-:S05]  /*f480*/  F2FP.F16.F32.PACK_AB R11, RZ, R11 ;  /* 0x0000000bff0b723e */ /* 0x000fca00000000ff */
[----:B------:R2:W-:Y:S01]  /*f490*/  @P2 STG.E.U16 desc[UR36][R8.64+0x10], R11 ;  /* 0x0000100b08002986 */ /* 0x0005e2000c101524 */
[----:B------:R-:W-:Y:S05]  /*f4a0*/  @!P3 BRA `(.L_x_297) ;  /* 0x000000000004b947 */ /* 0x000fea0003800000 */
[----:B------:R0:W5:Y:S02]  /*f4b0*/  LDG.E.LTC128B.U16 R3, desc[UR36][R6.64+0x12] ;  /* 0x0000122406037981 */ /* 0x000164000c1e1520 */
.L_x_297:
[----:B------:R-:W-:Y:S05]  /*f4c0*/  BSYNC B1 ;  /* 0x0000000000017941 */ /* 0x000fea0003800000 */
.L_x_296:
        /* <DEDUP_REMOVED lines=9> */
.L_x_299:
[----:B------:R-:W-:Y:S05]  /*f560*/  BSYNC B1 ;  /* 0x0000000000017941 */ /* 0x000fea0003800000 */
.L_x_298:
[----:B-----5:R-:W-:Y:S01]  /*f570*/  HADD2.F32 R11, -RZ, R3.H0_H0 ;  /* 0x20000003ff0b7230 */ /* 0x020fe20000004100 */
[----:B--2---:R-:W-:Y:S01]  /*f580*/  IADD3 R10, P3, R160, R8, RZ ;  /* 0x00000008a00a7210 */ /* 0x004fe20007f7e0ff */
[----:B------:R-:W-:Y:S01]  /*f590*/  BSSY B1, `(.L_x_300) ;  /* 0x0000009000017945 */ /* 0x000fe20003800000 */
[----:B------:R-:W-:Y:S02]  /*f5a0*/  ISETP.GT.AND P2, PT, R0, 0x9, P1 ;  /* 0x000000090000780c */ /* 0x000fe40000f44270 */
[----:B------:R-:W-:-:S04]  /*f5b0*/  FMUL R11, R11, R16 ;  /* 0x000000100b0b7220 */ /* 0x000fc80000400000 */
[----:B------:R-:W-:-:S05]  /*f5c0*/  FFMA R11, R30, R2, R11 ;  /* 0x000000021e0b7223 */ /* 0x000fca000000000b */
[----:B------:R-:W-:Y:S02]  /*f5d0*/  F2FP.F16.F32.PACK_AB R14, RZ, R11 ;  /* 0x0000000bff0e723e */ /* 0x000fe400000000ff */
[----:B------:R-:W-:-:S05]  /*f5e0*/  IADD3.X R11, R158, R9, RZ, P3, !PT ;  /* 0x000000099e0b7210 */ /* 0x000fca0001ffe4ff */
[----:B------:R2:W-:Y:S01]  /*f5f0*/  @P4 STG.E.U16 desc[UR36][R10.64+0x10], R14 ;  /* 0x0000100e0a004986 */ /* 0x0005e2000c101524 */
[----:B------:R-:W-:Y:S05]  /*f600*/  @!P2 BRA `(.L_x_301) ;  /* 0x000000000004a947 */ /* 0x000fea0003800000 */
[----:B------:R0:W5:Y:S02]  /*f610*/  LDG.E.LTC128B.U16 R3, desc[UR36][R12.64+0x12] ;  /* 0x000012240c037981 */ /* 0x000164000c1e1520 */
.L_x_301:
[----:B------:R-:W-:Y:S05]  /*f620*/  BSYNC B1 ;  /* 0x0000000000017941 */ /* 0x000fea0003800000 */
.L_x_300:
[----:B--2--5:R-:W-:Y:S01]  /*f630*/  HADD2.F32 R11, -RZ, R3.H0_H0 ;  /* 0x20000003ff0b7230 */ /* 0x024fe20000004100 */
[----:B------:R-:W-:Y:S01]  /*f640*/  IADD3 R160, P3, P4, R160, R4, R161 ;  /* 0x00000004a0a07210 */ /* 0x000fe20007c7e0a1 */
[----:B------:R-:W-:Y:S01]  /*f650*/  BSSY B1, `(.L_x_302) ;  /* 0x0000009000017945 */ /* 0x000fe20003800000 */
[----:B------:R-:W-:Y:S02]  /*f660*/  ISETP.GT.AND P5, PT, R0, 0x10, P0 ;  /* 0x000000100000780c */ /* 0x000fe400007a4270 */
[----:B------:R-:W-:Y:S01]  /*f670*/  FMUL R10, R11, R16 ;  /* 0x000000100b0a7220 */ /* 0x000fe20000400000 */
[----:B------:R-:W-:-:S03]  /*f680*/  IADD3.X R161, R158, R5, R165, P3, P4 ;  /* 0x000000059ea17210 */ /* 0x000fc60001fe84a5 */
[----:B------:R-:W-:-:S05]  /*f690*/  FFMA R10, R31, R2, R10 ;  /* 0x000000021f0a7223 */ /* 0x000fca000000000a */
[----:B------:R-:W-:-:S05]  /*f6a0*/  F2FP.F16.F32.PACK_AB R10, RZ, R10 ;  /* 0x0000000aff0a723e */ /* 0x000fca00000000ff */
[----:B------:R2:W-:Y:S01]  /*f6b0*/  @P2 STG.E.U16 desc[UR36][R160.64+0x12], R10 ;  /* 0x0000120aa0002986 */ /* 0x0005e2000c101524 */
[----:B------:R-:W-:Y:S05]  /*f6c0*/  @!P5 BRA `(.L_x_303) ;  /* 0x000000000004d947 */ /* 0x000fea0003800000 */
[----:B------:R0:W5:Y:S02]  /*f6d0*/  LDG.E.LTC128B.U16 R3, desc[UR36][R6.64+0x20] ;  /* 0x0000202406037981 */ /* 0x000164000c1e1520 */
.L_x_303:
[----:B------:R-:W-:Y:S05]  /*f6e0*/  BSYNC B1 ;  /* 0x0000000000017941 */ /* 0x000fea0003800000 */
.L_x_302:
[----:B-----5:R-:W-:Y:S01]  /*f6f0*/  HADD2.F32 R5, -RZ, R3.H0_H0 ;  /* 0x20000003ff057230 */ /* 0x020fe20000004100 */
        /* <DEDUP_REMOVED lines=8> */
.L_x_305:
[----:B------:R-:W-:Y:S05]  /*f780*/  BSYNC B1 ;  /* 0x0000000000017941 */ /* 0x000fea0003800000 */
.L_x_304:
[----:B0----5:R-:W-:Y:S01]  /*f790*/  HADD2.F32 R5, -RZ, R3.H0_H0 ;  /* 0x20000003ff057230 */ /* 0x021fe20000004100 */
        /* <DEDUP_REMOVED lines=8> */
.L_x_307:
[----:B------:R-:W-:Y:S05]  /*f820*/  BSYNC B1 ;  /* 0x0000000000017941 */ /* 0x000fea0003800000 */
.L_x_306:
[----:B-----5:R-:W-:Y:S01]  /*f830*/  HADD2.F32 R5, -RZ, R3.H0_H0 ;  /* 0x20000003ff057230 */ /* 0x020fe20000004100 */
[----:B------:R-:W-:Y:S01]  /*f840*/  ISETP.GT.AND P2, PT, R0, 0x11, P1 ;  /* 0x000000110000780c */ /* 0x000fe20000f44270 */
[----:B0-----:R-:W-:Y:S01]  /*f850*/  @P3 IMAD.MOV.U32 R4, RZ, RZ, R160 ;  /* 0x000000ffff043224 */ /* 0x001fe200078e00a0 */
[----:B------:R-:W-:Y:S02]  /*f860*/  BSSY B1, `(.L_x_308) ;  /* 0x0000009000017945 */ /* 0x000fe40003800000 */
[----:B------:R-:W-:-:S04]  /*f870*/  FMUL R5, R5, R16 ;  /* 0x0000001005057220 */ /* 0x000fc80000400000 */
[----:B------:R-:W-:-:S05]  /*f880*/  FFMA R5, R34, R2, R5 ;  /* 0x0000000222057223 */ /* 0x000fca0000000005 */
[----:B------:R-:W-:-:S04]  /*f890*/  F2FP.F16.F32.PACK_AB R5, RZ, R5 ;  /* 0x00000005ff05723e */ /* 0x000fc800000000ff */
[----:B--2---:R-:W-:Y:S01]  /*f8a0*/  PRMT R10, R5, 0x7610, R10 ;  /* 0x00007610050a7816 */ /* 0x004fe2000000000a */
[----:B------:R-:W-:-:S05]  /*f8b0*/  @P3 IMAD.MOV.U32 R5, RZ, RZ, R161 ;  /* 0x000000ffff053224 */ /* 0x000fca00078e00a1 */
[----:B------:R0:W-:Y:S01]  /*f8c0*/  @P3 STG.E.U16 desc[UR36][R4.64+0x20], R10 ;  /* 0x0000200a04003986 */ /* 0x0001e2000c101524 */
[----:B------:R-:W-:Y:S05]  /*f8d0*/  @!P2 BRA `(.L_x_309) ;  /* 0x000000000004a947 */ /* 0x000fea0003800000 */
[----:B------:R2:W5:Y:S02]  /*f8e0*/  LDG.E.LTC128B.U16 R3, desc[UR36][R12.64+0x22] ;  /* 0x000022240c037981 */ /* 0x000564000c1e1520 */
.L_x_309:
[----:B------:R-:W-:Y:S05]  /*f8f0*/  BSYNC B1 ;  /* 0x0000000000017941 */ /* 0x000fea0003800000 */
.L_x_308:
[----:B0----5:R-:W-:Y:S01]  /*f900*/  HADD2.F32 R5, -RZ, R3.H0_H0 ;  /* 0x20000003ff057230 */ /* 0x021fe20000004100 */
[----:B------:R-:W-:Y:S01]  /*f910*/  ISETP.GT.AND P3, PT, R0, 0x18, P0 ;  /* 0x000000180000780c */ /* 0x000fe20000764270 */
[----:B------:R-:W-:Y:S03]  /*f920*/  BSSY B1, `(.L_x_310) ;  /* 0x000000a000017945 */ /* 0x000fe60003800000 */
[----:B------:R-:W-:Y:S01]  /*f930*/  FMUL R4, R5, R16 ;  /* 0x0000001005047220 */ /* 0x000fe20000400000 */
[----:B------:R-:W-:-:S03]  /*f940*/  @P2 IMAD.MOV.U32 R5, RZ, RZ, R161 ;  /* 0x000000ffff052224 */ /* 0x000fc600078e00a1 */
[----:B------:R-:W-:-:S05]  /*f950*/  FFMA R4, R35, R2, R4 ;  /* 0x0000000223047223 */ /* 0x000fca0000000004 */
[----:B------:R-:W-:-:S04]  /*f960*/  F2FP.F16.F32.PACK_AB R4, RZ, R4 ;  /* 0x00000004ff04723e */ /* 0x000fc800000000ff */
[----:B------:R-:W-:Y:S02]  /*f970*/  PRMT R10, R4, 0x7610, R10 ;  /* 0x00007610040a7816 */ /* 0x000fe4000000000a */
[----:B------:R-:W-:-:S05]  /*f980*/  @P2 MOV R4, R160 ;  /* 0x000000a000042202 */ /* 0x000fca0000000f00 */
[----:B------:R0:W-:Y:S01]  /*f990*/  @P2 STG.E.U16 desc[UR36][R4.64+0x22], R10 ;  /* 0x0000220a04002986 */ /* 0x0001e2000c101524 */
[----:B------:R-:W-:Y:S05]  /*f9a0*/  @!P3 BRA `(.L_x_311) ;  /* 0x000000000004b947 */ /* 0x000fea0003800000 */
[----:B------:R0:W5:Y:S02]  /*f9b0*/  LDG.E.LTC128B.U16 R3, desc[UR36][R6.64+0x30] ;  /* 0x0000302406037981 */ /* 0x000164000c1e1520 */
.L_x_311:
[----:B------:R-:W-:Y:S05]  /*f9c0*/  BSYNC B1 ;  /* 0x0000000000017941 */ /* 0x000fea0003800000 */
.L_x_310:
        /* <DEDUP_REMOVED lines=9> */
.L_x_313:
[----:B------:R-:W-:Y:S05]  /*fa60*/  BSYNC B1 ;  /* 0x0000000000017941 */ /* 0x000fea0003800000 */
.L_x_312:
        /* <DEDUP_REMOVED lines=9> */
.L_x_315:
[----:B------:R-:W-:Y:S05]  /*fb00*/  BSYNC B1 ;  /* 0x0000000000017941 */ /* 0x000fea0003800000 */
.L_x_314:
[----:B-----5:R-:W-:Y:S01]  /*fb10*/  HADD2.F32 R5, -RZ, R3.H0_H0 ;  /* 0x20000003ff057230 */ /* 0x020fe20000004100 */
[----:B------:R-:W-:Y:S01]  /*fb20*/  ISETP.GT.AND P2, PT, R0, 0x19, P1 ;  /* 0x000000190000780c */ /* 0x000fe20000f44270 */
[----:B0-----:R-:W-:Y:S01]  /*fb30*/  @P3 IMAD.MOV.U32 R4, RZ, RZ, R160 ;  /* 0x000000ffff043224 */ /* 0x001fe200078e00a0 */
[----:B------:R-:W-:Y:S02]  /*fb40*/  BSSY B1, `(.L_x_316) ;  /* 0x0000009000017945 */ /* 0x000fe40003800000 */
[----:B------:R-:W-:-:S04]  /*fb50*/  FMUL R5, R5, R16 ;  /* 0x0000001005057220 */ /* 0x000fc80000400000 */
[----:B------:R-:W-:-:S05]  /*fb60*/  FFMA R5, R38, R2, R5 ;  /* 0x0000000226057223 */ /* 0x000fca0000000005 */
[----:B------:R-:W-:-:S04]  /*fb70*/  F2FP.F16.F32.PACK_AB R5, RZ, R5 ;  /* 0x00000005ff05723e */ /* 0x000fc800000000ff */
[----:B------:R-:W-:Y:S02]  /*fb80*/  PRMT R10, R5, 0x7610, R10 ;  /* 0x00007610050a7816 */ /* 0x000fe4000000000a */
[----:B------:R-:W-:-:S05]  /*fb90*/  @P3 MOV R5, R161 ;  /* 0x000000a100053202 */ /* 0x000fca0000000f00 */
[----:B------:R0:W-:Y:S01]  /*fba0*/  @P3 STG.E.U16 desc[UR36][R4.64+0x30], R10 ;  /* 0x0000300a04003986 */ /* 0x0001e2000c101524 */
[----:B------:R-:W-:Y:S05]  /*fbb0*/  @!P2 BRA `(.L_x_317) ;  /* 0x000000000004a947 */ /* 0x000fea0003800000 */
[----:B------:R0:W5:Y:S02]  /*fbc0*/  LDG.E.LTC128B.U16 R3, desc[UR36][R12.64+0x32] ;  /* 0x000032240c037981 */ /* 0x000164000c1e1520 */
.L_x_317:
[----:B------:R-:W-:Y:S05]  /*fbd0*/  BSYNC B1 ;  /* 0x0000000000017941 */ /* 0x000fea0003800000 */
.L_x_316:
[----:B0----5:R-:W-:Y:S01]  /*fbe0*/  HADD2.F32 R5, -RZ, R3.H0_H0 ;  /* 0x20000003ff057230 */ /* 0x021fe20000004100 */
[----:B------:R-:W-:Y:S01]  /*fbf0*/  ISETP.GT.AND P3, PT, R0, 0x20, P0 ;  /* 0x000000200000780c */ /* 0x000fe20000764270 */
[----:B------:R-:W-:Y:S03]  /*fc00*/  BSSY B1, `(.L_x_318) ;  /* 0x000000a000017945 */ /* 0x000fe60003800000 */
[----:B------:R-:W-:Y:S01]  /*fc10*/  FMUL R4, R5, R16 ;  /* 0x0000001005047220 */ /* 0x000fe20000400000 */
[----:B------:R-:W-:-:S03]  /*fc20*/  @P2 IMAD.MOV.U32 R5, RZ, RZ, R161 ;  /* 0x000000ffff052224 */ /* 0x000fc600078e00a1 */
[----:B------:R-:W-:-:S05]  /*fc30*/  FFMA R4, R39, R2, R4 ;  /* 0x0000000227047223 */ /* 0x000fca0000000004 */
[----:B------:R-:W-:-:S04]  /*fc40*/  F2FP.F16.F32.PACK_AB R4, RZ, R4 ;  /* 0x00000004ff04723e */ /* 0x000fc800000000ff */
[----:B------:R-:W-:Y:S01]  /*fc50*/  PRMT R10, R4, 0x7610, R10 ;  /* 0x00007610040a7816 */ /* 0x000fe2000000000a */
[----:B------:R-:W-:-:S05]  /*fc60*/  @P2 IMAD.MOV.U32 R4, RZ, RZ, R160 ;  /* 0x000000ffff042224 */ /* 0x000fca00078e00a0 */
[----:B------:R0:W-:Y:S01]  /*fc70*/  @P2 STG.E.U16 desc[UR36][R4.64+0x32], R10 ;  /* 0x0000320a04002986 */ /* 0x0001e2000c101524 */
[----:B------:R-:W-:Y:S05]  /*fc80*/  @!P3 BRA `(.L_x_319) ;  /* 0x000000000004b947 */ /* 0x000fea0003800000 */
[----:B------:R0:W5:Y:S02]  /*fc90*/  LDG.E.LTC128B.U16 R3, desc[UR36][R6.64+0x40] ;  /* 0x0000402406037981 */ /* 0x000164000c1e1520 */
.L_x_319:
[----:B------:R-:W-:Y:S05]  /*fca0*/  BSYNC B1 ;  /* 0x0000000000017941 */ /* 0x000fea0003800000 */
.L_x_318:
        /* <DEDUP_REMOVED lines=9> */
.L_x_321:
[----:B------:R-:W-:Y:S05]  /*fd40*/  BSYNC B1 ;  /* 0x0000000000017941 */ /* 0x000fea0003800000 */
.L_x_320:
        /* <DEDUP_REMOVED lines=9> */
.L_x_323:
[----:B------:R-:W-:Y:S05]  /*fde0*/  BSYNC B1 ;  /* 0x0000000000017941 */ /* 0x000fea0003800000 */
.L_x_322:
[----:B-----5:R-:W-:Y:S01]  /*fdf0*/  HADD2.F32 R5, -RZ, R3.H0_H0 ;  /* 0x20000003ff057230 */ /* 0x020fe20000004100 */
[----:B0-----:R-:W-:Y:S01]  /*fe00*/  @P3 MOV R4, R160 ;  /* 0x000000a000043202 */ /* 0x001fe20000000f00 */
[----:B------:R-:W-:Y:S01]  /*fe10*/  BSSY B1, `(.L_x_324) ;  /* 0x000000a000017945 */ /* 0x000fe20003800000 */
[----:B------:R-:W-:Y:S02]  /*fe20*/  ISETP.GT.AND P2, PT, R0, 0x21, P1 ;  /* 0x000000210000780c */ /* 0x000fe40000f44270 */
[----:B------:R-:W-:-:S04]  /*fe30*/  FMUL R5, R5, R16 ;  /* 0x0000001005057220 */ /* 0x000fc80000400000 */
[----:B------:R-:W-:-:S05]  /*fe40*/  FFMA R5, R42, R2, R5 ;  /* 0x000000022a057223 */ /* 0x000fca0000000005 */
[----:B------:R-:W-:-:S04]  /*fe50*/  F2FP.F16.F32.PACK_AB R5, RZ, R5 ;  /* 0x00000005ff05723e */ /* 0x000fc800000000ff */
[----:B------:R-:W-:Y:S01]  /*fe60*/  PRMT R10, R5, 0x7610, R10 ;  /* 0x00007610050a7816 */ /* 0x000fe2000000000a */
[----:B------:R-:W-:-:S05]  /*fe70*/  @P3 IMAD.MOV.U32 R5, RZ, RZ, R161 ;  /* 0x000000ffff053224 */ /* 0x000fca00078e00a1 */
[----:B------:R0:W-:Y:S01]  /*fe80*/  @P3 STG.E.U16 desc[UR36][R4.64+0x40], R10 ;  /* 0x0000400a04003986 */ /* 0x0001e2000c101524 */
[----:B------:R-:W-:Y:S05]  /*fe90*/  @!P2 BRA `(.L_x_325) ;  /* 0x000000000004a947 */ /* 0x000fea0003800000 */
[----:B------:R0:W5:Y:S02]  /*fea0*/  LDG.E.LTC128B.U16 R3, desc[UR36][R12.64+0x42] ;  /* 0x000042240c037981 */ /* 0x000164000c1e1520 */
.L_x_325:
[----:B------:R-:W-:Y:S05]  /*feb0*/  BSYNC B1 ;  /* 0x0000000000017941 */ /* 0x000fea0003800000 */
.L_x_324:
[----:B0----5:R-:W-:Y:S01]  /*fec0*/  HADD2.F32 R5, -RZ, R3.H0_H0 ;  /* 0x20000003ff057230 */ /* 0x021fe20000004100 */
[----:B------:R-:W-:Y:S01]  /*fed0*/  ISETP.GT.AND P3, PT, R0, 0x28, P0 ;  /* 0x000000280000780c */ /* 0x000fe20000764270 */
[----:B------:R-:W-:Y:S03]  /*fee0*/  BSSY B1, `(.L_x_326) ;  /* 0x000000a000017945 */ /* 0x000fe60003800000 */
[----:B------:R-:W-:Y:S01]  /*fef0*/  FMUL R4, R5, R16 ;  /* 0x0000001005047220 */ /* 0x000fe20000400000 */
[----:B------:R-:W-:-:S03]  /*ff00*/  @P2 MOV R5, R161 ;  /* 0x000000a100052202 */ /* 0x000fc60000000f00 */
[----:B------:R-:W-:-:S05]  /*ff10*/  FFMA R4, R43, R2, R4 ;  /* 0x000000022b047223 */ /* 0x000fca0000000004 */
[----:B------:R-:W-:-:S04]  /*ff20*/  F2FP.F16.F32.PACK_AB R4, RZ, R4 ;  /* 0x00000004ff04723e */ /* 0x000fc800000000ff */
[----:B------:R-:W-:Y:S01]  /*ff30*/  PRMT R10, R4, 0x7610, R10 ;  /* 0x00007610040a7816 */ /* 0x000fe2000000000a */
[----:B------:R-:W-:-:S05]  /*ff40*/  @P2 IMAD.MOV.U32 R4, RZ, RZ, R160 ;  /* 0x000000ffff042224 */ /* 0x000fca00078e00a0 */
[----:B------:R0:W-:Y:S01]  /*ff50*/  @P2 STG.E.U16 desc[UR36][R4.64+0x42], R10 ;  /* 0x0000420a04002986 */ /* 0x0001e2000c101524 */
[----:B------:R-:W-:Y:S05]  /*ff60*/  @!P3 BRA `(.L_x_327) ;  /* 0x000000000004b947 */ /* 0x000fea0003800000 */
[----:B------:R0:W5:Y:S02]  /*ff70*/  LDG.E.LTC128B.U16 R3, desc[UR36][R6.64+0x50] ;  /* 0x0000502406037981 */ /* 0x000164000c1e1520 */
.L_x_327:
[----:B------:R-:W-:Y:S05]  /*ff80*/  BSYNC B1 ;  /* 0x0000000000017941 */ /* 0x000fea0003800000 */
.L_x_326:
        /* <DEDUP_REMOVED lines=9> */
.L_x_329:
[----:B------:R-:W-:Y:S05]  /*10020*/  BSYNC B1 ;  /* 0x0000000000017941 */ /* 0x000fea0003800000 */
.L_x_328:
        /* <DEDUP_REMOVED lines=9> */
.L_x_331:
[----:B------:R-:W-:Y:S05]  /*100c0*/  BSYNC B1 ;  /* 0x0000000000017941 */ /* 0x000fea0003800000 */
.L_x_330:
[----:B-----5:R-:W-:Y:S01]  /*100d0*/  HADD2.F32 R5, -RZ, R3.H0_H0 ;  /* 0x20000003ff057230 */ /* 0x020fe20000004100 */
[----:B------:R-:W-:Y:S01]  /*100e0*/  ISETP.GT.AND P2, PT, R0, 0x29, P1 ;  /* 0x000000290000780c */ /* 0x000fe20000f44270 */
[----:B0-----:R-:W-:Y:S01]  /*100f0*/  @P3 IMAD.MOV.U32 R4, RZ, RZ, R160 ;  /* 0x000000ffff043224 */ /* 0x001fe200078e00a0 */
[----:B------:R-:W-:Y:S02]  /*10100*/  BSSY B1, `(.L_x_332) ;  /* 0x0000009000017945 */ /* 0x000fe40003800000 */
        /* <DEDUP_REMOVED lines=8> */
.L_x_333:
[----:B------:R-:W-:Y:S05]  /*10190*/  BSYNC B1 ;  /* 0x0000000000017941 */ /* 0x000fea0003800000 */
.L_x_332:
        /* <DEDUP_REMOVED lines=12> */
.L_x_335:
[----:B------:R-:W-:Y:S05]  /*10260*/  BSYNC B1 ;  /* 0x0000000000017941 */ /* 0x000fea0003800000 */
.L_x_334:
        /* <DEDUP_REMOVED lines=9> */
.L_x_337:
[----:B------:R-:W-:Y:S05]  /*10300*/  BSYNC B1 ;  /* 0x0000000000017941 */ /* 0x000fea0003800000 */
.L_x_336:
        /* <DEDUP_REMOVED lines=9> */
.L_x_339:
[----:B------:R-:W-:Y:S05]  /*103a0*/  BSYNC B1 ;  /* 0x0000000000017941 */ /* 0x000fea0003800000 */
.L_x_338:
        /* <DEDUP_REMOVED lines=12> */
.L_x_341:
[----:B------:R-:W-:Y:S05]  /*10470*/  BSYNC B1 ;  /* 0x0000000000017941 */ /* 0x000fea0003800000 */
.L_x_340:
        /* <DEDUP_REMOVED lines=12> */
.L_x_343:
[----:B------:R-:W-:Y:S05]  /*10540*/  BSYNC B1 ;  /* 0x0000000000017941 */ /* 0x000fea0003800000 */
.L_x_342:
        /* <DEDUP_REMOVED lines=9> */
.L_x_345:
[----:B------:R-:W-:Y:S05]  /*105e0*/  BSYNC B1 ;  /* 0x0000000000017941 */ /* 0x000fea0003800000 */
.L_x_344:
        /* <DEDUP_REMOVED lines=9> */
.L_x_347:
[----:B------:R-:W-:Y:S05]  /*10680*/  BSYNC B1 ;  /* 0x0000000000017941 */ /* 0x000fea0003800000 */
.L_x_346:
        /* <DEDUP_REMOVED lines=12> */
.L_x_349:
[----:B------:R-:W-:Y:S05]  /*10750*/  BSYNC B1 ;  /* 0x0000000000017941 */ /* 0x000fea0003800000 */
.L_x_348:
        /* <DEDUP_REMOVED lines=12> */
.L_x_351:
[----:B------:R-:W-:Y:S05]  /*10820*/  BSYNC B1 ;  /* 0x0000000000017941 */ /* 0x000fea0003800000 */
.L_x_350:
        /* <DEDUP_REMOVED lines=9> */
.L_x_353:
[----:B------:R-:W-:Y:S05]  /*108c0*/  BSYNC B1 ;  /* 0x0000000000017941 */ /* 0x000fea0003800000 */
.L_x_352:
        /* <DEDUP_REMOVED lines=9> */
.L_x_355:
[----:B------:R-:W-:Y:S05]  /*10960*/  BSYNC B1 ;  /* 0x0000000000017941 */ /* 0x000fea0003800000 */
.L_x_354:
        /* <DEDUP_REMOVED lines=12> */
.L_x_357:
[----:B------:R-:W-:Y:S05]  /*10a30*/  BSYNC B1 ;  /* 0x0000000000017941 */ /* 0x000fea0003800000 */
.L_x_356:
        /* <DEDUP_REMOVED lines=12> */
.L_x_359:
[----:B------:R-:W-:Y:S05]  /*10b00*/  BSYNC B1 ;  /* 0x0000000000017941 */ /* 0x000fea0003800000 */
.L_x_358:
        /* <DEDUP_REMOVED lines=9> */
.L_x_361:
[----:B------:R-:W-:Y:S05]  /*10ba0*/  BSYNC B1 ;  /* 0x0000000000017941 */ /* 0x000fea0003800000 */
.L_x_360:
        /* <DEDUP_REMOVED lines=9> */
.L_x_363:
[----:B------:R-:W-:Y:S05]  /*10c40*/  BSYNC B1 ;  /* 0x0000000000017941 */ /* 0x000fea0003800000 */
.L_x_362:
        /* <DEDUP_REMOVED lines=12> */
.L_x_365:
[----:B------:R-:W-:Y:S05]  /*10d10*/  BSYNC B1 ;  /* 0x0000000000017941 */ /* 0x000fea0003800000 */
.L_x_364:
        /* <DEDUP_REMOVED lines=12> */
.L_x_367:
[----:B------:R-:W-:Y:S05]  /*10de0*/  BSYNC B1 ;  /* 0x0000000000017941 */ /* 0x000fea0003800000 */
.L_x_366:
        /* <DEDUP_REMOVED lines=9> */
.L_x_369:
[----:B------:R-:W-:Y:S05]  /*10e80*/  BSYNC B1 ;  /* 0x0000000000017941 */ /* 0x000fea0003800000 */
.L_x_368:
        /* <DEDUP_REMOVED lines=9> */
.L_x_371:
[----:B------:R-:W-:Y:S05]  /*10f20*/  BSYNC B1 ;  /* 0x0000000000017941 */ /* 0x000fea0003800000 */
.L_x_370:
        /* <DEDUP_REMOVED lines=12> */
.L_x_373:
[----:B------:R-:W-:Y:S05]  /*10ff0*/  BSYNC B1 ;  /* 0x0000000000017941 */ /* 0x000fea0003800000 */
.L_x_372:
        /* <DEDUP_REMOVED lines=12> */
.L_x_375:
[----:B------:R-:W-:Y:S05]  /*110c0*/  BSYNC B1 ;  /* 0x0000000000017941 */ /* 0x000fea0003800000 */
.L_x_374:
        /* <DEDUP_REMOVED lines=9> */
.L_x_377:
[----:B------:R-:W-:Y:S05]  /*11160*/  BSYNC B1 ;  /* 0x0000000000017941 */ /* 0x000fea0003800000 */
.L_x_376:
        /* <DEDUP_REMOVED lines=9> */
.L_x_379:
[----:B------:R-:W-:Y:S05]  /*11200*/  BSYNC B1 ;  /* 0x0000000000017941 */ /* 0x000fea0003800000 */
.L_x_378:
        /* <DEDUP_REMOVED lines=12> */
.L_x_381:
[----:B------:R-:W-:Y:S05]  /*112d0*/  BSYNC B1 ;  /* 0x0000000000017941 */ /* 0x000fea0003800000 */
.L_x_380:
        /* <DEDUP_REMOVED lines=12> */
.L_x_383:
[----:B------:R-:W-:Y:S05]  /*113a0*/  BSYNC B1 ;  /* 0x0000000000017941 */ /* 0x000fea0003800000 */
.L_x_382:
        /* <DEDUP_REMOVED lines=9> */
.L_x_385:
[----:B------:R-:W-:Y:S05]  /*11440*/  BSYNC B1 ;  /* 0x0000000000017941 */ /* 0x000fea0003800000 */
.L_x_384:
        /* <DEDUP_REMOVED lines=9> */
.L_x_387:
[----:B------:R-:W-:Y:S05]  /*114e0*/  BSYNC B1 ;  /* 0x0000000000017941 */ /* 0x000fea0003800000 */
.L_x_386:
        /* <DEDUP_REMOVED lines=12> */
.L_x_389:
[----:B------:R-:W-:Y:S05]  /*115b0*/  BSYNC B1 ;  /* 0x0000000000017941 */ /* 0x000fea0003800000 */
.L_x_388:
        /* <DEDUP_REMOVED lines=12> */
.L_x_391:
[----:B------:R-:W-:Y:S05]  /*11680*/  BSYNC B1 ;  /* 0x0000000000017941 */ /* 0x000fea0003800000 */
.L_x_390:
        /* <DEDUP_REMOVED lines=9> */
.L_x_393:
[----:B------:R-:W-:Y:S05]  /*11720*/  BSYNC B1 ;  /* 0x0000000000017941 */ /* 0x000fea0003800000 */
.L_x_392:
        /* <DEDUP_REMOVED lines=9> */
.L_x_395:
[----:B------:R-:W-:Y:S05]  /*117c0*/  BSYNC B1 ;  /* 0x0000000000017941 */ /* 0x000fea0003800000 */
.L_x_394:
        /* <DEDUP_REMOVED lines=12> */
.L_x_397:
[----:B------:R-:W-:Y:S05]  /*11890*/  BSYNC B1 ;  /* 0x0000000000017941 */ /* 0x000fea0003800000 */
.L_x_396:
        /* <DEDUP_REMOVED lines=12> */
.L_x_399:
[----:B------:R-:W-:Y:S05]  /*11960*/  BSYNC B1 ;  /* 0x0000000000017941 */ /* 0x000fea0003800000 */
.L_x_398:
        /* <DEDUP_REMOVED lines=9> */
.L_x_401:
[----:B------:R-:W-:Y:S05]  /*11a00*/  BSYNC B1 ;  /* 0x0000000000017941 */ /* 0x000fea0003800000 */
.L_x_400:
        /* <DEDUP_REMOVED lines=9> */
.L_x_403:
[----:B------:R-:W-:Y:S05]  /*11aa0*/  BSYNC B1 ;  /* 0x0000000000017941 */ /* 0x000fea0003800000 */
.L_x_402:
        /* <DEDUP_REMOVED lines=12> */
.L_x_405:
[----:B------:R-:W-:Y:S05]  /*11b70*/  BSYNC B1 ;  /* 0x0000000000017941 */ /* 0x000fea0003800000 */
.L_x_404:
        /* <DEDUP_REMOVED lines=12> */
.L_x_407:
[----:B------:R-:W-:Y:S05]  /*11c40*/  BSYNC B1 ;  /* 0x0000000000017941 */ /* 0x000fea0003800000 */
.L_x_406:
        /* <DEDUP_REMOVED lines=9> */
.L_x_409:
[----:B------:R-:W-:Y:S05]  /*11ce0*/  BSYNC B1 ;  /* 0x0000000000017941 */ /* 0x000fea0003800000 */
.L_x_408:
        /* <DEDUP_REMOVED lines=9> */
.L_x_411:
[----:B------:R-:W-:Y:S05]  /*11d80*/  BSYNC B1 ;  /* 0x0000000000017941 */ /* 0x000fea0003800000 */
.L_x_410:
        /* <DEDUP_REMOVED lines=12> */
.L_x_413:
[----:B------:R-:W-:Y:S05]  /*11e50*/  BSYNC B1 ;  /* 0x0000000000017941 */ /* 0x000fea0003800000 */
.L_x_412:
        /* <DEDUP_REMOVED lines=12> */
.L_x_415:
[----:B------:R-:W-:Y:S05]  /*11f20*/  BSYNC B1 ;  /* 0x0000000000017941 */ /* 0x000fea0003800000 */
.L_x_414:
        /* <DEDUP_REMOVED lines=9> */
.L_x_417:
[----:B------:R-:W-:Y:S05]  /*11fc0*/  BSYNC B1 ;  /* 0x0000000000017941 */ /* 0x000fea0003800000 */
.L_x_416:
        /* <DEDUP_REMOVED lines=9> */
.L_x_419:
[----:B------:R-:W-:Y:S05]  /*12060*/  BSYNC B1 ;  /* 0x0000000000017941 */ /* 0x000fea0003800000 */
.L_x_418:
        /* <DEDUP_REMOVED lines=12> */
.L_x_421:
[----:B------:R-:W-:Y:S05]  /*12130*/  BSYNC B1 ;  /* 0x0000000000017941 */ /* 0x000fea0003800000 */
.L_x_420:
        /* <DEDUP_REMOVED lines=12> */
.L_x_423:
[----:B------:R-:W-:Y:S05]  /*12200*/  BSYNC B1 ;  /* 0x0000000000017941 */ /* 0x000fea0003800000 */
.L_x_422:
        /* <DEDUP_REMOVED lines=9> */
.L_x_425:
[----:B------:R-:W-:Y:S05]  /*122a0*/  BSYNC B1 ;  /* 0x0000000000017941 */ /* 0x000fea0003800000 */
.L_x_424:
        /* <DEDUP_REMOVED lines=9> */
.L_x_427:
[----:B------:R-:W-:Y:S05]  /*12340*/  BSYNC B1 ;  /* 0x0000000000017941 */ /* 0x000fea0003800000 */
.L_x_426:
        /* <DEDUP_REMOVED lines=12> */
.L_x_429:
[----:B------:R-:W-:Y:S05]  /*12410*/  BSYNC B1 ;  /* 0x0000000000017941 */ /* 0x000fea0003800000 */
.L_x_428:
        /* <DEDUP_REMOVED lines=12> */
.L_x_431:
[----:B------:R-:W-:Y:S05]  /*124e0*/  BSYNC B1 ;  /* 0x0000000000017941 */ /* 0x000fea0003800000 */
.L_x_430:
        /* <DEDUP_REMOVED lines=9> */
.L_x_433:
[----:B------:R-:W-:Y:S05]  /*12580*/  BSYNC B1 ;  /* 0x0000000000017941 */ /* 0x000fea0003800000 */
.L_x_432:
        /* <DEDUP_REMOVED lines=9> */
.L_x_435:
[----:B------:R-:W-:Y:S05]  /*12620*/  BSYNC B1 ;  /* 0x0000000000017941 */ /* 0x000fea0003800000 */
.L_x_434:
        /* <DEDUP_REMOVED lines=12> */
.L_x_437:
[----:B------:R-:W-:Y:S05]  /*126f0*/  BSYNC B1 ;  /* 0x0000000000017941 */ /* 0x000fea0003800000 */
.L_x_436:
        /* <DEDUP_REMOVED lines=12> */
.L_x_439:
[----:B------:R-:W-:Y:S05]  /*127c0*/  BSYNC B1 ;  /* 0x0000000000017941 */ /* 0x000fea0003800000 */
.L_x_438:
        /* <DEDUP_REMOVED lines=9> */
.L_x_441:
[----:B------:R-:W-:Y:S05]  /*12860*/  BSYNC B1 ;  /* 0x0000000000017941 */ /* 0x000fea0003800000 */
.L_x_440:
        /* <DEDUP_REMOVED lines=9> */
.L_x_443:
[----:B------:R-:W-:Y:S05]  /*12900*/  BSYNC B1 ;  /* 0x0000000000017941 */ /* 0x000fea0003800000 */
.L_x_442:
        /* <DEDUP_REMOVED lines=12> */
.L_x_445:
[----:B------:R-:W-:Y:S05]  /*129d0*/  BSYNC B1 ;  /* 0x0000000000017941 */ /* 0x000fea0003800000 */
.L_x_444:
        /* <DEDUP_REMOVED lines=12> */
.L_x_447:
[----:B------:R-:W-:Y:S05]  /*12aa0*/  BSYNC B1 ;  /* 0x0000000000017941 */ /* 0x000fea0003800000 */
.L_x_446:
        /* <DEDUP_REMOVED lines=9> */
.L_x_449:
[----:B------:R-:W-:Y:S05]  /*12b40*/  BSYNC B1 ;  /* 0x0000000000017941 */ /* 0x000fea0003800000 */
.L_x_448:
        /* <DEDUP_REMOVED lines=9> */
.L_x_451:
[----:B------:R-:W-:Y:S05]  /*12be0*/  BSYNC B1 ;  /* 0x0000000000017941 */ /* 0x000fea0003800000 */
.L_x_450:
        /* <DEDUP_REMOVED lines=12> */
.L_x_453:
[----:B------:R-:W-:Y:S05]  /*12cb0*/  BSYNC B1 ;  /* 0x0000000000017941 */ /* 0x000fea0003800000 */
.L_x_452:
        /* <DEDUP_REMOVED lines=12> */
.L_x_455:
[----:B------:R-:W-:Y:S05]  /*12d80*/  BSYNC B1 ;  /* 0x0000000000017941 */ /* 0x000fea0003800000 */
.L_x_454:
        /* <DEDUP_REMOVED lines=9> */
.L_x_457:
[----:B------:R-:W-:Y:S05]  /*12e20*/  BSYNC B1 ;  /* 0x0000000000017941 */ /* 0x000fea0003800000 */
.L_x_456:
        /* <DEDUP_REMOVED lines=9> */
.L_x_459:
[----:B------:R-:W-:Y:S05]  /*12ec0*/  BSYNC B1 ;  /* 0x0000000000017941 */ /* 0x000fea0003800000 */
.L_x_458:
        /* <DEDUP_REMOVED lines=12> */
.L_x_461:
[----:B------:R-:W-:Y:S05]  /*12f90*/  BSYNC B1 ;  /* 0x0000000000017941 */ /* 0x000fea0003800000 */
.L_x_460:
        /* <DEDUP_REMOVED lines=12> */
.L_x_463:
[----:B------:R-:W-:Y:S05]  /*13060*/  BSYNC B1 ;  /* 0x0000000000017941 */ /* 0x000fea0003800000 */
.L_x_462:
        /* <DEDUP_REMOVED lines=9> */
.L_x_465:
[----:B------:R-:W-:Y:S05]  /*13100*/  BSYNC B1 ;  /* 0x0000000000017941 */ /* 0x000fea0003800000 */
.L_x_464:
        /* <DEDUP_REMOVED lines=9> */
.L_x_467:
[----:B------:R-:W-:Y:S05]  /*131a0*/  BSYNC B1 ;  /* 0x0000000000017941 */ /* 0x000fea0003800000 */
.L_x_466:
        /* <DEDUP_REMOVED lines=12> */
.L_x_469:
[----:B------:R-:W-:Y:S05]  /*13270*/  BSYNC B1 ;  /* 0x0000000000017941 */ /* 0x000fea0003800000 */
.L_x_468:
        /* <DEDUP_REMOVED lines=12> */
.L_x_471:
[----:B------:R-:W-:Y:S05]  /*13340*/  BSYNC B1 ;  /* 0x0000000000017941 */ /* 0x000fea0003800000 */
.L_x_470:
        /* <DEDUP_REMOVED lines=9> */
.L_x_473:
[----:B------:R-:W-:Y:S05]  /*133e0*/  BSYNC B1 ;  /* 0x0000000000017941 */ /* 0x000fea0003800000 */
.L_x_472:
        /* <DEDUP_REMOVED lines=9> */
.L_x_475:
[----:B------:R-:W-:Y:S05]  /*13480*/  BSYNC B1 ;  /* 0x0000000000017941 */ /* 0x000fea0003800000 */
.L_x_474:
        /* <DEDUP_REMOVED lines=12> */
.L_x_477:
[----:B------:R-:W-:Y:S05]  /*13550*/  BSYNC B1 ;  /* 0x0000000000017941 */ /* 0x000fea0003800000 */
.L_x_476:
        /* <DEDUP_REMOVED lines=12> */
.L_x_479:
[----:B------:R-:W-:Y:S05]  /*13620*/  BSYNC B1 ;  /* 0x0000000000017941 */ /* 0x000fea0003800000 */
.L_x_478:
        /* <DEDUP_REMOVED lines=9> */
.L_x_481:
[----:B------:R-:W-:Y:S05]  /*136c0*/  BSYNC B1 ;  /* 0x0000000000017941 */ /* 0x000fea0003800000 */
.L_x_480:
        /* <DEDUP_REMOVED lines=9> */
.L_x_483:
[----:B------:R-:W-:Y:S05]  /*13760*/  BSYNC B1 ;  /* 0x0000000000017941 */ /* 0x000fea0003800000 */
.L_x_482:
        /* <DEDUP_REMOVED lines=12> */
.L_x_485:
[----:B------:R-:W-:Y:S05]  /*13830*/  BSYNC B1 ;  /* 0x0000000000017941 */ /* 0x000fea0003800000 */
.L_x_484:
        /* <DEDUP_REMOVED lines=12> */
.L_x_487:
[----:B------:R-:W-:Y:S05]  /*13900*/  BSYNC B1 ;  /* 0x0000000000017941 */ /* 0x000fea0003800000 */
.L_x_486:
        /* <DEDUP_REMOVED lines=9> */
.L_x_489:
[----:B------:R-:W-:Y:S05]  /*139a0*/  BSYNC B1 ;  /* 0x0000000000017941 */ /* 0x000fea0003800000 */
.L_x_488:
        /* <DEDUP_REMOVED lines=9> */
.L_x_491:
[----:B------:R-:W-:Y:S05]  /*13a40*/  BSYNC B1 ;  /* 0x0000000000017941 */ /* 0x000fea0003800000 */
.L_x_490:
        /* <DEDUP_REMOVED lines=12> */
.L_x_493:
[----:B------:R-:W-:Y:S05]  /*13b10*/  BSYNC B1 ;  /* 0x0000000000017941 */ /* 0x000fea0003800000 */
.L_x_492:
        /* <DEDUP_REMOVED lines=12> */
.L_x_495:
[----:B------:R-:W-:Y:S05]  /*13be0*/  BSYNC B1 ;  /* 0x0000000000017941 */ /* 0x000fea0003800000 */
.L_x_494:
        /* <DEDUP_REMOVED lines=9> */
.L_x_497:
[----:B------:R-:W-:Y:S05]  /*13c80*/  BSYNC B1 ;  /* 0x0000000000017941 */ /* 0x000fea0003800000 */
.L_x_496:
        /* <DEDUP_REMOVED lines=9> */
.L_x_499:
[----:B------:R-:W-:Y:S05]  /*13d20*/  BSYNC B1 ;  /* 0x0000000000017941 */ /* 0x000fea0003800000 */
.L_x_498:
        /* <DEDUP_REMOVED lines=12> */
.L_x_501:
[----:B------:R-:W-:Y:S05]  /*13df0*/  BSYNC B1 ;  /* 0x0000000000017941 */ /* 0x000fea0003800000 */
.L_x_500:
        /* <DEDUP_REMOVED lines=12> */
.L_x_503:
[----:B------:R-:W-:Y:S05]  /*13ec0*/  BSYNC B1 ;  /* 0x0000000000017941 */ /* 0x000fea0003800000 */
.L_x_502:
        /* <DEDUP_REMOVED lines=9> */
.L_x_505:
[----:B------:R-:W-:Y:S05]  /*13f60*/  BSYNC B1 ;  /* 0x0000000000017941 */ /* 0x000fea0003800000 */
.L_x_504:
        /* <DEDUP_REMOVED lines=9> */
.L_x_507:
[----:B------:R-:W-:Y:S05]  /*14000*/  BSYNC B1 ;  /* 0x0000000000017941 */ /* 0x000fea0003800000 */
.L_x_506:
        /* <DEDUP_REMOVED lines=12> */
.L_x_509:
[----:B------:R-:W-:Y:S05]  /*140d0*/  BSYNC B1 ;  /* 0x0000000000017941 */ /* 0x000fea0003800000 */
.L_x_508:
        /* <DEDUP_REMOVED lines=12> */
.L_x_511:
[----:B------:R-:W-:Y:S05]  /*141a0*/  BSYNC B1 ;  /* 0x0000000000017941 */ /* 0x000fea0003800000 */
.L_x_510:
        /* <DEDUP_REMOVED lines=9> */
.L_x_513:
[----:B------:R-:W-:Y:S05]  /*14240*/  BSYNC B1 ;  /* 0x0000000000017941 */ /* 0x000fea0003800000 */
.L_x_512:
        /* <DEDUP_REMOVED lines=9> */
.L_x_515:
[----:B------:R-:W-:Y:S05]  /*142e0*/  BSYNC B1 ;  /* 0x0000000000017941 */ /* 0x000fea0003800000 */
.L_x_514:
        /* <DEDUP_REMOVED lines=12> */
.L_x_517:
[----:B------:R-:W-:Y:S05]  /*143b0*/  BSYNC B1 ;  /* 0x0000000000017941 */ /* 0x000fea0003800000 */
.L_x_516:
        /* <DEDUP_REMOVED lines=12> */
.L_x_519:
[----:B------:R-:W-:Y:S05]  /*14480*/  BSYNC B1 ;  /* 0x0000000000017941 */ /* 0x000fea0003800000 */
.L_x_518:
        /* <DEDUP_REMOVED lines=9> */
.L_x_521:
[----:B------:R-:W-:Y:S05]  /*14520*/  BSYNC B1 ;  /* 0x0000000000017941 */ /* 0x000fea0003800000 */
.L_x_520:
        /* <DEDUP_REMOVED lines=9> */
.L_x_523:
[----:B------:R-:W-:Y:S05]  /*145c0*/  BSYNC B1 ;  /* 0x0000000000017941 */ /* 0x000fea0003800000 */
.L_x_522:
        /* <DEDUP_REMOVED lines=12> */
.L_x_525:
[----:B------:R-:W-:Y:S05]  /*14690*/  BSYNC B1 ;  /* 0x0000000000017941 */ /* 0x000fea0003800000 */
.L_x_524:
        /* <DEDUP_REMOVED lines=12> */
.L_x_527:
[----:B------:R-:W-:Y:S05]  /*14760*/  BSYNC B1 ;  /* 0x0000000000017941 */ /* 0x000fea0003800000 */
.L_x_526:
        /* <DEDUP_REMOVED lines=9> */
.L_x_529:
[----:B------:R-:W-:Y:S05]  /*14800*/  BSYNC B1 ;  /* 0x0000000000017941 */ /* 0x000fea0003800000 */
.L_x_528:
        /* <DEDUP_REMOVED lines=9> */
.L_x_531:
[----:B------:R-:W-:Y:S05]  /*148a0*/  BSYNC B1 ;  /* 0x0000000000017941 */ /* 0x000fea0003800000 */
.L_x_530:
        /* <DEDUP_REMOVED lines=12> */
.L_x_533:
[----:B------:R-:W-:Y:S05]  /*14970*/  BSYNC B1 ;  /* 0x0000000000017941 */ /* 0x000fea0003800000 */
.L_x_532:
        /* <DEDUP_REMOVED lines=12> */
.L_x_535:
[----:B------:R-:W-:Y:S05]  /*14a40*/  BSYNC B1 ;  /* 0x0000000000017941 */ /* 0x000fea0003800000 */
.L_x_534:
        /* <DEDUP_REMOVED lines=9> */
.L_x_537:
[----:B------:R-:W-:Y:S05]  /*14ae0*/  BSYNC B1 ;  /* 0x0000000000017941 */ /* 0x000fea0003800000 */
.L_x_536:
        /* <DEDUP_REMOVED lines=9> */
.L_x_539:
[----:B------:R-:W-:Y:S05]  /*14b80*/  BSYNC B1 ;  /* 0x0000000000017941 */ /* 0x000fea0003800000 */
.L_x_538:
[----:B-----5:R-:W-:Y:S01]  /*14b90*/  HADD2.F32 R5, -RZ, R3.H0_H0 ;  /* 0x20000003ff057230 */ /* 0x020fe20000004100 */
[----:B0-----:R-:W-:Y:S01]  /*14ba0*/  @P2 MOV R4, R160 ;  /* 0x000000a000042202 */ /* 0x001fe20000000f00 */
[----:B------:R-:W-:Y:S01]  /*14bb0*/  BSSY B1, `(.L_x_540) ;  /* 0x000000a000017945 */ /* 0x000fe20003800000 */
[----:B------:R-:W-:Y:S02]  /*14bc0*/  ISETP.GT.AND P1, PT, R0, 0xf9, P1 ;  /* 0x000000f90000780c */ /* 0x000fe40000f24270 */
[----:B------:R-:W-:-:S04]  /*14bd0*/  FMUL R5, R5, R16 ;  /* 0x0000001005057220 */ /* 0x000fc80000400000 */
[----:B------:R-:W-:-:S05]  /*14be0*/  FFMA R5, R150, R2, R5 ;  /* 0x0000000296057223 */ /* 0x000fca0000000005 */
[----:B------:R-:W-:-:S04]  /*14bf0*/  F2FP.F16.F32.PACK_AB R5, RZ, R5 ;  /* 0x00000005ff05723e */ /* 0x000fc800000000ff */
[----:B-1--4-:R-:W-:Y:S01]  /*14c00*/  PRMT R6, R5, 0x7610, R6 ;  /* 0x0000761005067816 */ /* 0x012fe20000000006 */
[----:B------:R-:W-:-:S05]  /*14c10*/  @P2 IMAD.MOV.U32 R5, RZ, RZ, R161 ;  /* 0x000000ffff052224 */ /* 0x000fca00078e00a1 */
[----:B------:R0:W-:Y:S01]  /*14c20*/  @P2 STG.E.U16 desc[UR36][R4.64+0x1f0], R6 ;  /* 0x0001f00604002986 */ /* 0x0001e2000c101524 */
[----:B------:R-:W-:Y:S05]  /*14c30*/  @!P1 BRA `(.L_x_541) ;  /* 0x0000000000049947 */ /* 0x000fea0003800000 */
[----:B------:R1:W5:Y:S02]  /*14c40*/  LDG.E.LTC128B.U16 R3, desc[UR36][R12.64+0x1f2] ;  /* 0x0001f2240c037981 */ /* 0x000364000c1e1520 */
.L_x_541:
[----:B------:R-:W-:Y:S05]  /*14c50*/  BSYNC B1 ;  /* 0x0000000000017941 */ /* 0x000fea0003800000 */
.L_x_540:
[----:B------:R-:W-:Y:S05]  /*14c60*/  @!P1 BRA `(.L_x_542) ;  /* 0x0000004c00b09947 */ /* 0x000fea0003800000 */
[----:B-----5:R-:W-:-:S05]  /*14c70*/  HADD2.F32 R3, -RZ, R3.H0_H0 ;  /* 0x20000003ff037230 */ /* 0x020fca0000004100 */
[----:B------:R-:W-:-:S04]  /*14c80*/  FMUL R0, R3, R16 ;  /* 0x0000001003007220 */ /* 0x000fc80000400000 */
[----:B------:R-:W-:-:S05]  /*14c90*/  FFMA R0, R151, R2, R0 ;  /* 0x0000000297007223 */ /* 0x000fca0000000000 */
[----:B------:R-:W-:-:S05]  /*14ca0*/  F2FP.F16.F32.PACK_AB R0, RZ, R0 ;  /* 0x00000000ff00723e */ /* 0x000fca00000000ff */
[----:B------:R4:W-:Y:S01]  /*14cb0*/  STG.E.U16 desc[UR36][R160.64+0x1f2], R0 ;  /* 0x0001f200a0007986 */ /* 0x0009e2000c101524 */
[----:B------:R-:W-:Y:S05]  /*14cc0*/  BRA `(.L_x_542) ;  /* 0x0000004c00987947 */ /* 0x000fea0003800000 */
.L_x_35:
[----:B------:R-:W2:Y:S01]  /*14cd0*/  LDL.LU R3, [R1] ;  /* 0x0000000001037983 */ /* 0x000ea20000300800 */
[----:B------:R-:W-:-:S03]  /*14ce0*/  ULDC.64 UR4, c[0x0][0x5c0] ;  /* 0x0001700000047ab9 */ /* 0x000fc60000000a00 */
[----:B------:R-:W3:Y:S04]  /*14cf0*/  LDL.LU R9, [R1+0x60] ;  /* 0x0000600001097983 */ /* 0x000ee80000300800 */
[----:B------:R-:W4:Y:S04]  /*14d00*/  LDL.LU R11, [R1+0x8c] ;  /* 0x00008c00010b7983 */ /* 0x000f280000300800 */
[----:B------:R-:W5:Y:S04]  /*14d10*/  LDL.LU R12, [R1+0x90] ;  /* 0x00009000010c7983 */ /* 0x000f680000300800 */
        /* <DEDUP_REMOVED lines=74> */
[----:B------:R-:W5:Y:S01]  /*151c0*/  LDL.LU R161, [R1+0x1cc] ;  /* 0x0001cc0001a17983 */ /* 0x000f620000300800 */
[----:B--2---:R-:W-:-:S03]  /*151d0*/  FMUL R3, R3, R2 ;  /* 0x0000000203037220 */ /* 0x004fc60000400000 */
[----:B------:R-:W2:Y:S01]  /*151e0*/  LDL.LU R160, [R1+0x1d0] ;  /* 0x0001d00001a07983 */ /* 0x000ea20000300800 */
[----:B------:R-:W-:-:S03]  /*151f0*/  LEA R4, P0, R6, UR4, 0x1 ;  /* 0x0000000406047c11 */ /* 0x000fc6000f8008ff */
[----:B------:R-:W2:Y:S04]  /*15200*/  LDL.LU R159, [R1+0x1d4] ;  /* 0x0001d400019f7983 */ /* 0x000ea80000300800 */
[----:B------:R-:W2:Y:S04]  /*15210*/  LDL.LU R158, [R1+0x1d8] ;  /* 0x0001d800019e7983 */ /* 0x000ea80000300800 */
[----:B------:R-:W2:Y:S04]  /*15220*/  LDL.LU R157, [R1+0x1dc] ;  /* 0x0001dc00019d7983 */ /* 0x000ea80000300800 */
[----:B------:R-:W2:Y:S01]  /*15230*/  LDL.LU R156, [R1+0x1e0] ;  /* 0x0001e000019c7983 */ /* 0x000ea20000300800 */
[----:B------:R-:W-:-:S03]  /*15240*/  LEA.HI.X R5, R6, UR5, R10, 0x1, P0 ;  /* 0x0000000506057c11 */ /* 0x000fc600080f0c0a */
[----:B------:R-:W2:Y:S01]  /*15250*/  LDL.LU R155, [R1+0x1e4] ;  /* 0x0001e400019b7983 */ /* 0x000ea20000300800 */
[----:B------:R-:W-:-:S03]  /*15260*/  F2FP.F16.F32.PACK_AB R3, RZ, R3 ;  /* 0x00000003ff03723e */ /* 0x000fc600000000ff */
[----:B------:R-:W2:Y:S04]  /*15270*/  LDL.LU R154, [R1+0x1e8] ;  /* 0x0001e800019a7983 */ /* 0x000ea80000300800 */
[----:B------:R-:W2:Y:S04]  /*15280*/  LDL.LU R23, [R1+0x1ec] ;  /* 0x0001ec0001177983 */ /* 0x000ea80000300800 */
[----:B------:R-:W2:Y:S04]  /*15290*/  LDL.LU R22, [R1+0x1f0] ;  /* 0x0001f00001167983 */ /* 0x000ea80000300800 */
[----:B------:R-:W2:Y:S04]  /*152a0*/  LDL.LU R21, [R1+0x1f4] ;  /* 0x0001f40001157983 */ /* 0x000ea80000300800 */
[----:B------:R-:W2:Y:S04]  /*152b0*/  LDL.LU R20, [R1+0x1f8] ;  /* 0x0001f80001147983 */ /* 0x000ea80000300800 */
[----:B------:R-:W2:Y:S04]  /*152c0*/  LDL.LU R19, [R1+0x1fc] ;  /* 0x0001fc0001137983 */ /* 0x000ea80000300800 */
[----:B------:R-:W3:Y:S04]  /*152d0*/  LDL.LU R7, [R1+0x8] ;  /* 0x0000080001077983 */ /* 0x000ee80000300800 */
[----:B------:R-:W4:Y:S04]  /*152e0*/  LDL.LU R6, [R1+0xc] ;  /* 0x00000c0001067983 */ /* 0x000f280000300800 */
[----:B------:R0:W-:Y:S04]  /*152f0*/  @P1 STG.E.U16 desc[UR36][R4.64], R3 ;  /* 0x0000000304001986 */ /* 0x0001e8000c101524 */
[----:B0-----:R-:W5:Y:S01]  /*15300*/  LDL.LU R3, [R1+0x4] ;  /* 0x0000040001037983 */ /* 0x001f620000300800 */
[----:B------:R-:W-:Y:S01]  /*15310*/  ISETP.GT.AND P0, PT, R0, 0x1, P3 ;  /* 0x000000010000780c */ /* 0x000fe20001f04270 */
[----:B------:R-:W-:Y:S01]  /*15320*/  USHF.L.U32 UR5, UR8, 0x4, URZ ;  /* 0x0000000408057899 */ /* 0x000fe2000800063f */
[----:B------:R-:W-:Y:S01]  /*15330*/  ISETP.GT.AND P2, PT, R153, 0x8, PT ;  /* 0x000000089900780c */ /* 0x000fe20003f44270 */
[----:B------:R-:W-:Y:S01]  /*15340*/  USHF.L.U64.HI UR4, UR8, 0x4, UR9 ;  /* 0x0000000408047899 */ /* 0x000fe20008010209 */
[----:B---3--:R-:W-:-:S05]  /*15350*/  FMUL R7, R7, R2 ;  /* 0x0000000207077220 */ /* 0x008fca0000400000 */
[----:B------:R-:W-:-:S04]  /*15360*/  F2FP.F16.F32.PACK_AB R7, RZ, R7 ;  /* 0x00000007ff07723e */ /* 0x000fc800000000ff */
[----:B------:R-:W-:Y:S01]  /*15370*/  PRMT R8, R7, 0x7610, R8 ;  /* 0x0000761007087816 */ /* 0x000fe20000000008 */
[----:B-----5:R-:W-:-:S05]  /*15380*/  FMUL R3, R3, R2 ;  /* 0x0000000203037220 */ /* 0x020fca0000400000 */
[----:B------:R-:W-:-:S05]  /*15390*/  F2FP.F16.F32.PACK_AB R3, RZ, R3 ;  /* 0x00000003ff03723e */ /* 0x000fca00000000ff */
[----:B------:R4:W-:Y:S01]  /*153a0*/  @P0 STG.E.U16 desc[UR36][R4.64+0x2], R3 ;  /* 0x0000020304000986 */ /* 0x0009e2000c101524 */
[----:B------:R-:W-:Y:S01]  /*153b0*/  ISETP.GT.AND P0, PT, R0, RZ, P2 ;  /* 0x000000ff0000720c */ /* 0x000fe20001704270 */
[----:B----4-:R-:W-:Y:S01]  /*153c0*/  FMUL R3, R6, R2 ;  /* 0x0000000206037220 */ /* 0x010fe20000400000 */
[----:B------:R-:W-:-:S04]  /*153d0*/  IADD3 R6, P1, R4, UR5, RZ ;  /* 0x0000000504067c10 */ /* 0x000fc8000ff3e0ff */
[----:B------:R-:W-:Y:S02]  /*153e0*/  IADD3.X R7, R5, UR4, RZ, P1, !PT ;  /* 0x0000000405077c10 */ /* 0x000fe40008ffe4ff */
[----:B------:R-:W-:-:S05]  /*153f0*/  F2FP.F16.F32.PACK_AB R3, RZ, R3 ;  /* 0x00000003ff03723e */ /* 0x000fca00000000ff */
[----:B------:R0:W-:Y:S01]  /*15400*/  @P0 STG.E.U16 desc[UR36][R6.64], R8 ;  /* 0x0000000806000986 */ /* 0x0001e2000c101524 */
[----:B------:R-:W-:-:S03]  /*15410*/  ISETP.GT.AND P0, PT, R0, 0x1, P2 ;  /* 0x000000010000780c */ /* 0x000fc60001704270 */
[----:B0-----:R-:W3:Y:S10]  /*15420*/  LDL.LU R8, [R1+0x50] ;  /* 0x0000500001087983 */ /* 0x001ef40000300800 */
[----:B------:R0:W-:Y:S04]  /*15430*/  @P0 STG.E.U16 desc[UR36][R6.64+0x2], R3 ;  /* 0x0000020306000986 */ /* 0x0001e8000c101524 */
[----:B0-----:R-:W4:Y:S01]  /*15440*/  LDL.LU R3, [R1+0x10] ;  /* 0x0000100001037983 */ /* 0x001f220000300800 */
[----:B------:R-:W-:Y:S01]  /*15450*/  ISETP.GT.AND P0, PT, R0, 0x8, P3 ;  /* 0x000000080000780c */ /* 0x000fe20001f04270 */
[----:B----4-:R-:W-:-:S05]  /*15460*/  FMUL R3, R3, R2 ;  /* 0x0000000203037220 */ /* 0x010fca0000400000 */
[----:B------:R-:W-:-:S07]  /*15470*/  F2FP.F16.F32.PACK_AB R3, RZ, R3 ;  /* 0x00000003ff03723e */ /* 0x000fce00000000ff */
        /* <DEDUP_REMOVED lines=73> */
[----:B---3--:R-:W-:-:S05]  /*15910*/  FMUL R8, R8, R2 ;  /* 0x0000000208087220 */ /* 0x008fca0000400000 */
[----:B------:R-:W-:Y:S01]  /*15920*/  F2FP.F16.F32.PACK_AB R8, RZ, R8 ;  /* 0x00000008ff08723e */ /* 0x000fe200000000ff */
[----:B----4-:R-:W-:-:S05]  /*15930*/  FMUL R3, R3, R2 ;  /* 0x0000000203037220 */ /* 0x010fca0000400000 */
[----:B------:R-:W-:-:S05]  /*15940*/  F2FP.F16.F32.PACK_AB R3, RZ, R3 ;  /* 0x00000003ff03723e */ /* 0x000fca00000000ff */
[----:B------:R0:W-:Y:S01]  /*15950*/  @P0 STG.E.U16 desc[UR36][R6.64+0x42], R3 ;  /* 0x0000420306000986 */ /* 0x0001e2000c101524 */
[----:B------:R-:W-:-:S03]  /*15960*/  ISETP.GT.AND P0, PT, R0, 0x28, P3 ;  /* 0x000000280000780c */ /* 0x000fc60001f04270 */
[----:B0-----:R-:W3:Y:S01]  /*15970*/  LDL.LU R3, [R1+0x54] ;  /* 0x0000540001037983 */ /* 0x001ee20000300800 */
[----:B------:R-:W-:-:S09]  /*15980*/  ISETP.GT.AND P1, PT, R0, 0x29, P3 ;  /* 0x000000290000780c */ /* 0x000fd20001f24270 */
[----:B------:R0:W-:Y:S04]  /*15990*/  @P0 STG.E.U16 desc[UR36][R4.64+0x50], R8 ;  /* 0x0000500804000986 */ /* 0x0001e8000c101524 */
[----:B0-----:R-:W4:Y:S01]  /*159a0*/  LDL.LU R8, [R1+0x58] ;  /* 0x0000580001087983 */ /* 0x001f220000300800 */
[----:B---3--:R-:W-:-:S05]  /*159b0*/  FMUL R3, R3, R2 ;  /* 0x0000000203037220 */ /* 0x008fca0000400000 */
[----:B------:R-:W-:-:S05]  /*159c0*/  F2FP.F16.F32.PACK_AB R3, RZ, R3 ;  /* 0x00000003ff03723e */ /* 0x000fca00000000ff */
[----:B------:R0:W-:Y:S01]  /*159d0*/  @P1 STG.E.U16 desc[UR36][R4.64+0x52], R3 ;  /* 0x0000520304001986 */ /* 0x0001e2000c101524 */
[----:B----4-:R-:W-:-:S05]  /*159e0*/  FMUL R8, R8, R2 ;  /* 0x0000000208087220 */ /* 0x010fca0000400000 */
[----:B------:R-:W-:Y:S01]  /*159f0*/  F2FP.F16.F32.PACK_AB R8, RZ, R8 ;  /* 0x00000008ff08723e */ /* 0x000fe200000000ff */
[----:B0-----:R-:W3:Y:S03]  /*15a00*/  LDL.LU R3, [R1+0x5c] ;  /* 0x00005c0001037983 */ /* 0x001ee60000300800 */
[----:B------:R-:W-:Y:S02]  /*15a10*/  PRMT R10, R8, 0x7610, R10 ;  /* 0x00007610080a7816 */ /* 0x000fe4000000000a */
[----:B------:R-:W4:Y:S01]  /*15a20*/  LDL.LU R8, [R1+0x64] ;  /* 0x0000640001087983 */ /* 0x000f220000300800 */
[C---:B------:R-:W-:Y:S02]  /*15a30*/  ISETP.GT.AND P1, PT, R0.reuse, 0x28, P2 ;  /* 0x000000280000780c */ /* 0x040fe40001724270 */
[C---:B------:R-:W-:Y:S02]  /*15a40*/  ISETP.GT.AND P4, PT, R0.reuse, 0x29, P2 ;  /* 0x000000290000780c */ /* 0x040fe40001784270 */
[C---:B------:R-:W-:Y:S01]  /*15a50*/  ISETP.GT.AND P5, PT, R0.reuse, 0x30, P3 ;  /* 0x000000300000780c */ /* 0x040fe20001fa4270 */
[----:B------:R-:W-:Y:S01]  /*15a60*/  FMUL R9, R9, R2 ;  /* 0x0000000209097220 */ /* 0x000fe20000400000 */
[----:B------:R-:W-:-:S04]  /*15a70*/  ISETP.GT.AND P0, PT, R0, 0x31, P3 ;  /* 0x000000310000780c */ /* 0x000fc80001f04270 */
[----:B------:R-:W-:-:S03]  /*15a80*/  F2FP.F16.F32.PACK_AB R9, RZ, R9 ;  /* 0x00000009ff09723e */ /* 0x000fc600000000ff */
[----:B------:R0:W-:Y:S04]  /*15a90*/  @P1 STG.E.U16 desc[UR36][R6.64+0x50], R10 ;  /* 0x0000500a06001986 */ /* 0x0001e8000c101524 */
[----:B0-----:R-:W5:Y:S01]  /*15aa0*/  LDL.LU R10, [R1+0x74] ;  /* 0x00007400010a7983 */ /* 0x001f620000300800 */
[----:B---3--:R-:W-:-:S05]  /*15ab0*/  FMUL R3, R3, R2 ;  /* 0x0000000203037220 */ /* 0x008fca0000400000 */
[----:B------:R-:W-:Y:S01]  /*15ac0*/  F2FP.F16.F32.PACK_AB R3, RZ, R3 ;  /* 0x00000003ff03723e */ /* 0x000fe200000000ff */
[----:B----4-:R-:W-:-:S04]  /*15ad0*/  FMUL R8, R8, R2 ;  /* 0x0000000208087220 */ /* 0x010fc80000400000 */
[----:B------:R0:W-:Y:S04]  /*15ae0*/  @P4 STG.E.U16 desc[UR36][R6.64+0x52], R3 ;  /* 0x0000520306004986 */ /* 0x0001e8000c101524 */
[----:B------:R1:W-:Y:S01]  /*15af0*/  @P5 STG.E.U16 desc[UR36][R4.64+0x60], R9 ;  /* 0x0000600904005986 */ /* 0x0003e2000c101524 */
[----:B0-----:R-:W-:-:S03]  /*15b00*/  F2FP.F16.F32.PACK_AB R3, RZ, R8 ;  /* 0x00000008ff03723e */ /* 0x001fc600000000ff */
[----:B------:R-:W3:Y:S01]  /*15b10*/  LDL.LU R8, [R1+0x68] ;  /* 0x0000680001087983 */ /* 0x000ee20000300800 */
[----:B-1----:R-:W-:-:S03]  /*15b20*/  PRMT R9, R3, 0x7610, R9 ;  /* 0x0000761003097816 */ /* 0x002fc60000000009 */
[----:B------:R-:W4:Y:S04]  /*15b30*/  LDL.LU R3, [R1+0x6c] ;  /* 0x00006c0001037983 */ /* 0x000f280000300800 */
[----:B------:R0:W-:Y:S04]  /*15b40*/  @P0 STG.E.U16 desc[UR36][R4.64+0x62], R9 ;  /* 0x0000620904000986 */ /* 0x0001e8000c101524 */
[----:B0-----:R-:W2:Y:S01]  /*15b50*/  LDL.LU R9, [R1+0x70] ;  /* 0x0000700001097983 */ /* 0x001ea20000300800 */
[----:B------:R-:W-:Y:S01]  /*15b60*/  ISETP.GT.AND P1, PT, R0, 0x30, P2 ;  /* 0x000000300000780c */ /* 0x000fe20001724270 */
[----:B---3--:R-:W-:-:S05]  /*15b70*/  FMUL R8, R8, R2 ;  /* 0x0000000208087220 */ /* 0x008fca0000400000 */
[----:B------:R-:W-:-:S07]  /*15b80*/  F2FP.F16.F32.PACK_AB R8, RZ, R8 ;  /* 0x00000008ff08723e */ /* 0x000fce00000000ff */
[----:B------:R0:W-:Y:S01]  /*15b90*/  @P1 STG.E.U16 desc[UR36][R6.64+0x60], R8 ;  /* 0x0000600806001986 */ /* 0x0001e2000c101524 */
[----:B--2---:R-:W-:-:S05]  /*15ba0*/  FMUL R9, R9, R2 ;  /* 0x0000000209097220 */ /* 0x004fca0000400000 */
[----:B0-----:R-:W-:-:S04]  /*15bb0*/  F2FP.F16.F32.PACK_AB R8, RZ, R9 ;  /* 0x00000009ff08723e */ /* 0x001fc800000000ff */
[----:B------:R-:W-:Y:S02]  /*15bc0*/  PRMT R9, R8, 0x7610, R9 ;  /* 0x0000761008097816 */ /* 0x000fe40000000009 */
[----:B------:R-:W2:Y:S01]  /*15bd0*/  LDL.LU R8, [R1+0x78] ;  /* 0x0000780001087983 */ /* 0x000ea20000300800 */
[C---:B------:R-:W-:Y:S01]  /*15be0*/  ISETP.GT.AND P4, PT, R0.reuse, 0x31, P2 ;  /* 0x000000310000780c */ /* 0x040fe20001784270 */
[-C--:B----4-:R-:W-:Y:S01]  /*15bf0*/  FMUL R3, R3, R2.reuse ;  /* 0x0000000203037220 */ /* 0x090fe20000400000 */
[----:B------:R-:W-:Y:S01]  /*15c00*/  ISETP.GT.AND P5, PT, R0, 0x38, P3 ;  /* 0x000000380000780c */ /* 0x000fe20001fa4270 */
[----:B-----5:R-:W-:-:S03]  /*15c10*/  FMUL R10, R10, R2 ;  /* 0x000000020a0a7220 */ /* 0x020fc60000400000 */
[----:B------:R-:W-:Y:S02]  /*15c20*/  F2FP.F16.F32.PACK_AB R3, RZ, R3 ;  /* 0x00000003ff03723e */ /* 0x000fe400000000ff */
[----:B------:R-:W-:-:S05]  /*15c30*/  ISETP.GT.AND P6, PT, R0, 0x39, P3 ;  /* 0x000000390000780c */ /* 0x000fca0001fc4270 */
[----:B------:R0:W-:Y:S04]  /*15c40*/  @P4 STG.E.U16 desc[UR36][R6.64+0x62], R3 ;  /* 0x0000620306004986 */ /* 0x0001e8000c101524 */
[----:B------:R1:W-:Y:S01]  /*15c50*/  @P5 STG.E.U16 desc[UR36][R4.64+0x70], R9 ;  /* 0x0000700904005986 */ /* 0x0003e2000c101524 */
[----:B0-----:R-:W-:-:S04]  /*15c60*/  F2FP.F16.F32.PACK_AB R3, RZ, R10 ;  /* 0x0000000aff03723e */ /* 0x001fc800000000ff */
[----:B------:R-:W-:Y:S01]  /*15c70*/  PRMT R10, R3, 0x7610, R10 ;  /* 0x00007610030a7816 */ /* 0x000fe2000000000a */
[----:B-1----:R-:W3:Y:S04]  /*15c80*/  LDL.LU R9, [R1+0x80] ;  /* 0x0000800001097983 */ /* 0x002ee80000300800 */
[----:B------:R0:W-:Y:S01]  /*15c90*/  @P6 STG.E.U16 desc[UR36][R4.64+0x72], R10 ;  /* 0x0000720a04006986 */ /* 0x0001e2000c101524 */
[----:B--2---:R-:W-:-:S05]  /*15ca0*/  FMUL R8, R8, R2 ;  /* 0x0000000208087220 */ /* 0x004fca0000400000 */
[----:B------:R-:W-:Y:S02]  /*15cb0*/  F2FP.F16.F32.PACK_AB R3, RZ, R8 ;  /* 0x00000008ff03723e */ /* 0x000fe400000000ff */
[----:B------:R-:W2:Y:S02]  /*15cc0*/  LDL.LU R8, [R1+0x7c] ;  /* 0x00007c0001087983 */ /* 0x000ea40000300800 */
[----:B0-----:R-:W-:Y:S02]  /*15cd0*/  PRMT R10, R3, 0x7610, R10 ;  /* 0x00007610030a7816 */ /* 0x001fe4000000000a */
[----:B------:R-:W4:Y:S01]  /*15ce0*/  LDL.LU R3, [R1+0x84] ;  /* 0x0000840001037983 */ /* 0x000f220000300800 */
[C---:B------:R-:W-:Y:S02]  /*15cf0*/  ISETP.GT.AND P0, PT, R0.reuse, 0x38, P2 ;  /* 0x000000380000780c */ /* 0x040fe40001704270 */
[C---:B------:R-:W-:Y:S02]  /*15d00*/  ISETP.GT.AND P1, PT, R0.reuse, 0x39, P2 ;  /* 0x000000390000780c */ /* 0x040fe40001724270 */
[----:B------:R-:W-:-:S02]  /*15d10*/  ISETP.GT.AND P4, PT, R0, 0x40, P3 ;  /* 0x000000400000780c */ /* 0x000fc40001f84270 */
[----:B------:R-:W-:-:S07]  /*15d20*/  ISETP.GT.AND P5, PT, R0, 0x41, P3 ;  /* 0x000000410000780c */ /* 0x000fce0001fa4270 */
[----:B------:R0:W-:Y:S01]  /*15d30*/  @P0 STG.E.U16 desc[UR36][R6.64+0x70], R10 ;  /* 0x0000700a06000986 */ /* 0x0001e2000c101524 */
[----:B---3--:R-:W-:-:S05]  /*15d40*/  FMUL R9, R9, R2 ;  /* 0x0000000209097220 */ /* 0x008fca0000400000 */
[----:B------:R-:W-:Y:S01]  /*15d50*/  F2FP.F16.F32.PACK_AB R9, RZ, R9 ;  /* 0x00000009ff09723e */ /* 0x000fe200000000ff */
[-C--:B--2---:R-:W-:Y:S01]  /*15d60*/  FMUL R8, R8, R2.reuse ;  /* 0x0000000208087220 */ /* 0x084fe20000400000 */
[----:B----4-:R-:W-:-:S04]  /*15d70*/  FMUL R3, R3, R2 ;  /* 0x0000000203037220 */ /* 0x010fc80000400000 */
[----:B------:R-:W-:-:S04]  /*15d80*/  F2FP.F16.F32.PACK_AB R8, RZ, R8 ;  /* 0x00000008ff08723e */ /* 0x000fc800000000ff */
[----:B0-----:R-:W-:Y:S02]  /*15d90*/  PRMT R10, R8, 0x7610, R10 ;  /* 0x00007610080a7816 */ /* 0x001fe4000000000a */
[----:B------:R-:W-:Y:S01]  /*15da0*/  F2FP.F16.F32.PACK_AB R3, RZ, R3 ;  /* 0x00000003ff03723e */ /* 0x000fe200000000ff */
[----:B------:R-:W2:Y:S04]  /*15db0*/  LDL.LU R8, [R1+0x88] ;  /* 0x0000880001087983 */ /* 0x000ea80000300800 */
[----:B------:R-:W-:Y:S04]  /*15dc0*/  @P1 STG.E.U16 desc[UR36][R6.64+0x72], R10 ;  /* 0x0000720a06001986 */ /* 0x000fe8000c101524 */
[----:B------:R0:W-:Y:S04]  /*15dd0*/  @P4 STG.E.U16 desc[UR36][R4.64+0x80], R9 ;  /* 0x0000800904004986 */ /* 0x0001e8000c101524 */
[----:B------:R1:W-:Y:S04]  /*15de0*/  @P5 STG.E.U16 desc[UR36][R4.64+0x82], R3 ;  /* 0x0000820304005986 */ /* 0x0003e8000c101524 */
[----:B0-----:R-:W3:Y:S04]  /*15df0*/  LDL.LU R9, [R1+0x94] ;  /* 0x0000940001097983 */ /* 0x001ee80000300800 */
[----:B-1----:R-:W4:Y:S01]  /*15e00*/  LDL.LU R3, [R1+0x98] ;  /* 0x0000980001037983 */ /* 0x002f220000300800 */
[----:B------:R-:W-:Y:S01]  /*15e10*/  ISETP.GT.AND P0, PT, R0, 0x40, P2 ;  /* 0x000000400000780c */ /* 0x000fe20001704270 */
[----:B--2---:R-:W-:-:S05]  /*15e20*/  FMUL R8, R8, R2 ;  /* 0x0000000208087220 */ /* 0x004fca0000400000 */
[----:B------:R-:W-:-:S07]  /*15e30*/  F2FP.F16.F32.PACK_AB R8, RZ, R8 ;  /* 0x00000008ff08723e */ /* 0x000fce00000000ff */
[----:B------:R0:W-:Y:S01]  /*15e40*/  @P0 STG.E.U16 desc[UR36][R6.64+0x80], R8 ;  /* 0x0000800806000986 */ /* 0x0001e2000c101524 */
[----:B----4-:R-:W-:-:S05]  /*15e50*/  FMUL R3, R3, R2 ;  /* 0x0000000203037220 */ /* 0x010fca0000400000 */
[----:B0-----:R-:W-:Y:S02]  /*15e60*/  F2FP.F16.F32.PACK_AB R8, RZ, R3 ;  /* 0x00000003ff08723e */ /* 0x001fe400000000ff */
[----:B------:R-:W2:Y:S02]  /*15e70*/  LDL.LU R3, [R1+0x9c] ;  /* 0x00009c0001037983 */ /* 0x000ea40000300800 */
[----:B------:R-:W-:Y:S02]  /*15e80*/  PRMT R13, R8, 0x7610, R13 ;  /* 0x00007610080d7816 */ /* 0x000fe4000000000d */
[----:B------:R-:W4:Y:S01]  /*15e90*/  LDL.LU R8, [R1+0xa0] ;  /* 0x0000a00001087983 */ /* 0x000f220000300800 */
[C---:B------:R-:W-:Y:S01]  /*15ea0*/  ISETP.GT.AND P1, PT, R0.reuse, 0x41, P2 ;  /* 0x000000410000780c */ /* 0x040fe20001724270 */
[-C--:B---3--:R-:W-:Y:S01]  /*15eb0*/  FMUL R9, R9, R2.reuse ;  /* 0x0000000209097220 */ /* 0x088fe20000400000 */
[-C--:B------:R-:W-:Y:S01]  /*15ec0*/  FMUL R11, R11, R2.reuse ;  /* 0x000000020b0b7220 */ /* 0x080fe20000400000 */
[----:B------:R-:W-:Y:S01]  /*15ed0*/  ISETP.GT.AND P4, PT, R0, 0x48, P3 ;  /* 0x000000480000780c */ /* 0x000fe20001f84270 */
[----:B------:R-:W-:-:S02]  /*15ee0*/  FMUL R12, R12, R2 ;  /* 0x000000020c0c7220 */ /* 0x000fc40000400000 */
[----:B------:R-:W-:Y:S02]  /*15ef0*/  F2FP.F16.F32.PACK_AB R9, RZ, R9 ;  /* 0x00000009ff09723e */ /* 0x000fe400000000ff */
[----:B------:R-:W-:Y:S02]  /*15f00*/  F2FP.F16.F32.PACK_AB R11, RZ, R11 ;  /* 0x0000000bff0b723e */ /* 0x000fe400000000ff */
[----:B------:R-:W-:Y:S02]  /*15f10*/  F2FP.F16.F32.PACK_AB R10, RZ, R12 ;  /* 0x0000000cff0a723e */ /* 0x000fe400000000ff */
[----:B------:R-:W-:Y:S02]  /*15f20*/  PRMT R12, R9, 0x7610, R12 ;  /* 0x00007610090c7816 */ /* 0x000fe4000000000c */
[C---:B------:R-:W-:Y:S01]  /*15f30*/  ISETP.GT.AND P5, PT, R0.reuse, 0x49, P3 ;  /* 0x000000490000780c */ /* 0x040fe20001fa4270 */
[----:B------:R-:W-:Y:S01]  /*15f40*/  @P1 STG.E.U16 desc[UR36][R6.64+0x82], R11 ;  /* 0x0000820b06001986 */ /* 0x000fe2000c101524 */
[----:B------:R-:W-:-:S02]  /*15f50*/  ISETP.GT.AND P0, PT, R0, 0x48, P2 ;  /* 0x000000480000780c */ /* 0x000fc40001704270 */
[C---:B------:R-:W-:Y:S01]  /*15f60*/  ISETP.GT.AND P1, PT, R0.reuse, 0x49, P2 ;  /* 0x000000490000780c */ /* 0x040fe20001724270 */
[----:B------:R0:W-:Y:S01]  /*15f70*/  @P4 STG.E.U16 desc[UR36][R4.64+0x90], R10 ;  /* 0x0000900a04004986 */ /* 0x0001e2000c101524 */
[----:B------:R-:W-:-:S07]  /*15f80*/  ISETP.GT.AND P4, PT, R0, 0x50, P3 ;  /* 0x000000500000780c */ /* 0x000fce0001f84270 */
[----:B------:R1:W-:Y:S01]  /*15f90*/  @P5 STG.E.U16 desc[UR36][R4.64+0x92], R12 ;  /* 0x0000920c04005986 */ /* 0x0003e2000c101524 */
[----:B------:R-:W-:-:S03]  /*15fa0*/  ISETP.GT.AND P5, PT, R0, 0x51, P3 ;  /* 0x000000510000780c */ /* 0x000fc60001fa4270 */
[----:B------:R3:W-:Y:S01]  /*15fb0*/  @P0 STG.E.U16 desc[UR36][R6.64+0x90], R13 ;  /* 0x0000900d06000986 */ /* 0x0007e2000c101524 */
[C---:B------:R-:W-:Y:S02]  /*15fc0*/  ISETP.GT.AND P0, PT, R0.reuse, 0x51, P2 ;  /* 0x000000510000780c */ /* 0x040fe40001704270 */
[----:B------:R-:W-:Y:S01]  /*15fd0*/  ISETP.GT.AND P6, PT, R0, 0x71, P3 ;  /* 0x000000710000780c */ /* 0x000fe20001fc4270 */
[----:B--2---:R-:W-:-:S05]  /*15fe0*/  FMUL R3, R3, R2 ;  /* 0x0000000203037220 */ /* 0x004fca0000400000 */
[----:B------:R-:W-:Y:S01]  /*15ff0*/  F2FP.F16.F32.PACK_AB R9, RZ, R3 ;  /* 0x00000003ff09723e */ /* 0x000fe200000000ff */
[-C--:B----4-:R-:W-:Y:S01]  /*16000*/  FMUL R3, R8, R2.reuse ;  /* 0x0000000208037220 */ /* 0x090fe20000400000 */
[----:B------:R-:W-:-:S04]  /*16010*/  FMUL R8, R235, R2 ;  /* 0x00000002eb087220 */ /* 0x000fc80000400000 */
[----:B------:R-:W-:Y:S02]  /*16020*/  F2FP.F16.F32.PACK_AB R3, RZ, R3 ;  /* 0x00000003ff03723e */ /* 0x000fe400000000ff */
[----:B0-----:R-:W-:Y:S02]  /*16030*/  PRMT R10, R9, 0x7610, R10 ;  /* 0x00007610090a7816 */ /* 0x001fe4000000000a */
[----:B------:R-:W-:Y:S01]  /*16040*/  PRMT R11, R3, 0x7610, R11 ;  /* 0x00007610030b7816 */ /* 0x000fe2000000000b */
[----:B------:R-:W-:Y:S01]  /*16050*/  FMUL R3, R233, R2 ;  /* 0x00000002e9037220 */ /* 0x000fe20000400000 */
[----:B------:R-:W-:Y:S01]  /*16060*/  F2FP.F16.F32.PACK_AB R8, RZ, R8 ;  /* 0x00000008ff08723e */ /* 0x000fe200000000ff */
[----:B------:R-:W-:Y:S01]  /*16070*/  FMUL R9, R234, R2 ;  /* 0x00000002ea097220 */ /* 0x000fe20000400000 */
[----:B------:R0:W-:Y:S02]  /*16080*/  @P1 STG.E.U16 desc[UR36][R6.64+0x92], R10 ;  /* 0x0000920a06001986 */ /* 0x0001e4000c101524 */
[----:B-1----:R-:W-:-:S02]  /*16090*/  PRMT R12, R8, 0x7610, R12 ;  /* 0x00007610080c7816 */ /* 0x002fc4000000000c */
[----:B------:R-:W-:Y:S01]  /*160a0*/  F2FP.F16.F32.PACK_AB R8, RZ, R3 ;  /* 0x00000003ff08723e */ /* 0x000fe200000000ff */
[-C--:B------:R-:W-:Y:S01]  /*160b0*/  FMUL R3, R232, R2.reuse ;  /* 0x00000002e8037220 */ /* 0x080fe20000400000 */
[C---:B------:R-:W-:Y:S02]  /*160c0*/  ISETP.GT.AND P1, PT, R0.reuse, 0x50, P2 ;  /* 0x000000500000780c */ /* 0x040fe40001724270 */
[----:B------:R-:W-:Y:S01]  /*160d0*/  F2FP.F16.F32.PACK_AB R9, RZ, R9 ;  /* 0x00000009ff09723e */ /* 0x000fe200000000ff */
[----:B------:R1:W-:Y:S01]  /*160e0*/  @P4 STG.E.U16 desc[UR36][R4.64+0xa0], R11 ;  /* 0x0000a00b04004986 */ /* 0x0003e2000c101524 */
[----:B------:R-:W-:Y:S02]  /*160f0*/  ISETP.GT.AND P4, PT, R0, 0x58, P3 ;  /* 0x000000580000780c */ /* 0x000fe40001f84270 */
[----:B---3--:R-:W-:Y:S02]  /*16100*/  PRMT R13, R9, 0x7610, R13 ;  /* 0x00007610090d7816 */ /* 0x008fe4000000000d */
[----:B------:R-:W-:Y:S01]  /*16110*/  F2FP.F16.F32.PACK_AB R9, RZ, R3 ;  /* 0x00000003ff09723e */ /* 0x000fe200000000ff */
[-C--:B------:R-:W-:Y:S01]  /*16120*/  FMUL R3, R230, R2.reuse ;  /* 0x00000002e6037220 */ /* 0x080fe20000400000 */
[----:B------:R-:W-:Y:S01]  /*16130*/  PRMT R14, R8, 0x7610, R14 ;  /* 0x00007610080e7816 */ /* 0x000fe2000000000e */
[----:B------:R-:W-:Y:S01]  /*16140*/  FMUL R8, R231, R2 ;  /* 0x00000002e7087220 */ /* 0x000fe20000400000 */
[----:B------:R2:W-:Y:S01]  /*16150*/  @P5 STG.E.U16 desc[UR36][R4.64+0xa2], R12 ;  /* 0x0000a20c04005986 */ /* 0x0005e2000c101524 */
[----:B------:R-:W-:-:S02]  /*16160*/  ISETP.GT.AND P5, PT, R0, 0x59, P3 ;  /* 0x000000590000780c */ /* 0x000fc40001fa4270 */
[----:B------:R-:W-:Y:S01]  /*16170*/  F2FP.F16.F32.PACK_AB R3, RZ, R3 ;  /* 0x00000003ff03723e */ /* 0x000fe200000000ff */
[----:B------:R-:W-:Y:S01]  /*16180*/  @P1 STG.E.U16 desc[UR36][R6.64+0xa0], R13 ;  /* 0x0000a00d06001986 */ /* 0x000fe2000c101524 */
[----:B0-----:R-:W-:Y:S01]  /*16190*/  F2FP.F16.F32.PACK_AB R10, RZ, R8 ;  /* 0x00000008ff0a723e */ /* 0x001fe200000000ff */
[-C--:B------:R-:W-:Y:S01]  /*161a0*/  FMUL R8, R229, R2.reuse ;  /* 0x00000002e5087220 */ /* 0x080fe20000400000 */
[----:B-1----:R-:W-:Y:S01]  /*161b0*/  PRMT R11, R3, 0x7610, R11 ;  /* 0x00007610030b7816 */ /* 0x002fe2000000000b */
[----:B------:R-:W-:Y:S01]  /*161c0*/  @P0 STG.E.U16 desc[UR36][R6.64+0xa2], R14 ;  /* 0x0000a20e06000986 */ /* 0x000fe2000c101524 */
[----:B------:R-:W-:Y:S01]  /*161d0*/  ISETP.GT.AND P0, PT, R0, 0x58, P2 ;  /* 0x000000580000780c */ /* 0x000fe20001704270 */
[----:B------:R-:W-:Y:S01]  /*161e0*/  FMUL R3, R228, R2 ;  /* 0x00000002e4037220 */ /* 0x000fe20000400000 */
[C---:B------:R-:W-:Y:S01]  /*161f0*/  ISETP.GT.AND P1, PT, R0.reuse, 0x59, P2 ;  /* 0x000000590000780c */ /* 0x040fe20001724270 */
[----:B------:R0:W-:Y:S01]  /*16200*/  @P4 STG.E.U16 desc[UR36][R4.64+0xb0], R9 ;  /* 0x0000b00904004986 */ /* 0x0001e2000c101524 */
[----:B------:R-:W-:-:S02]  /*16210*/  ISETP.GT.AND P4, PT, R0, 0x60, P3 ;  /* 0x000000600000780c */ /* 0x000fc40001f84270 */
[----:B------:R-:W-:Y:S01]  /*16220*/  F2FP.F16.F32.PACK_AB R8, RZ, R8 ;  /* 0x00000008ff08723e */ /* 0x000fe200000000ff */
[----:B------:R1:W-:Y:S03]  /*16230*/  @P5 STG.E.U16 desc[UR36][R4.64+0xb2], R10 ;  /* 0x0000b20a04005986 */ /* 0x0003e6000c101524 */
[----:B--2---:R-:W-:Y:S02]  /*16240*/  PRMT R12, R8, 0x7610, R12 ;  /* 0x00007610080c7816 */ /* 0x004fe4000000000c */
[----:B0-----:R-:W-:Y:S01]  /*16250*/  F2FP.F16.F32.PACK_AB R9, RZ, R3 ;  /* 0x00000003ff09723e */ /* 0x001fe200000000ff */
[-C--:B------:R-:W-:Y:S01]  /*16260*/  FMUL R3, R227, R2.reuse ;  /* 0x00000002e3037220 */ /* 0x080fe20000400000 */
[-C--:B------:R-:W-:Y:S02]  /*16270*/  FMUL R8, R226, R2.reuse ;  /* 0x00000002e2087220 */ /* 0x080fe40000400000 */
[----:B-1----:R-:W-:Y:S01]  /*16280*/  PRMT R10, R9, 0x7610, R10 ;  /* 0x00007610090a7816 */ /* 0x002fe2000000000a */
[----:B------:R0:W-:Y:S01]  /*16290*/  @P0 STG.E.U16 desc[UR36][R6.64+0xb0], R11 ;  /* 0x0000b00b06000986 */ /* 0x0001e2000c101524 */
[----:B------:R-:W-:Y:S01]  /*162a0*/  F2FP.F16.F32.PACK_AB R3, RZ, R3 ;  /* 0x00000003ff03723e */ /* 0x000fe200000000ff */
[----:B------:R-:W-:Y:S01]  /*162b0*/  FMUL R9, R225, R2 ;  /* 0x00000002e1097220 */ /* 0x000fe20000400000 */
[C---:B------:R-:W-:Y:S01]  /*162c0*/  ISETP.GT.AND P5, PT, R0.reuse, 0x61, P3 ;  /* 0x000000610000780c */ /* 0x040fe20001fa4270 */
[----:B------:R1:W-:Y:S01]  /*162d0*/  @P1 STG.E.U16 desc[UR36][R6.64+0xb2], R12 ;  /* 0x0000b20c06001986 */ /* 0x0003e2000c101524 */
[----:B------:R-:W-:-:S03]  /*162e0*/  ISETP.GT.AND P1, PT, R0, 0x60, P2 ;  /* 0x000000600000780c */ /* 0x000fc60001724270 */
[----:B------:R-:W-:Y:S01]  /*162f0*/  @P4 STG.E.U16 desc[UR36][R4.64+0xc0], R10 ;  /* 0x0000c00a04004986 */ /* 0x000fe2000c101524 */
[----:B------:R-:W-:Y:S02]  /*16300*/  ISETP.GT.AND P4, PT, R0, 0x61, P2 ;  /* 0x000000610000780c */ /* 0x000fe40001784270 */
[----:B------:R-:W-:Y:S02]  /*16310*/  F2FP.F16.F32.PACK_AB R8, RZ, R8 ;  /* 0x00000008ff08723e */ /* 0x000fe400000000ff */
[----:B0-----:R-:W-:Y:S01]  /*16320*/  PRMT R11, R3, 0x7610, R11 ;  /* 0x00007610030b7816 */ /* 0x001fe2000000000b */
[-C--:B------:R-:W-:Y:S01]  /*16330*/  FMUL R3, R224, R2.reuse ;  /* 0x00000002e0037220 */ /* 0x080fe20000400000 */
[----:B------:R-:W-:Y:S02]  /*16340*/  F2FP.F16.F32.PACK_AB R9, RZ, R9 ;  /* 0x00000009ff09723e */ /* 0x000fe400000000ff */
[----:B-1----:R-:W-:Y:S02]  /*16350*/  PRMT R12, R8, 0x7610, R12 ;  /* 0x00007610080c7816 */ /* 0x002fe4000000000c */
[----:B------:R-:W-:Y:S01]  /*16360*/  F2FP.F16.F32.PACK_AB R8, RZ, R3 ;  /* 0x00000003ff08723e */ /* 0x000fe200000000ff */
[----:B------:R-:W-:Y:S01]  /*16370*/  FMUL R3, R223, R2 ;  /* 0x00000002df037220 */ /* 0x000fe20000400000 */
[----:B------:R-:W-:Y:S01]  /*16380*/  PRMT R13, R9, 0x7610, R13 ;  /* 0x00007610090d7816 */ /* 0x000fe2000000000d */
[----:B------:R0:W-:Y:S01]  /*16390*/  @P5 STG.E.U16 desc[UR36][R4.64+0xc2], R11 ;  /* 0x0000c20b04005986 */ /* 0x0001e2000c101524 */
[----:B------:R-:W-:-:S02]  /*163a0*/  ISETP.GT.AND P0, PT, R0, 0x68, P3 ;  /* 0x000000680000780c */ /* 0x000fc40001f04270 */
[----:B------:R-:W-:Y:S01]  /*163b0*/  F2FP.F16.F32.PACK_AB R9, RZ, R3 ;  /* 0x00000003ff09723e */ /* 0x000fe200000000ff */
[----:B------:R1:W-:Y:S01]  /*163c0*/  @P1 STG.E.U16 desc[UR36][R6.64+0xc0], R12 ;  /* 0x0000c00c06001986 */ /* 0x0003e2000c101524 */
[----:B------:R-:W-:-:S03]  /*163d0*/  FMUL R3, R221, R2 ;  /* 0x00000002dd037220 */ /* 0x000fc60000400000 */
[----:B------:R-:W-:Y:S01]  /*163e0*/  @P4 STG.E.U16 desc[UR36][R6.64+0xc2], R13 ;  /* 0x0000c20d06004986 */ /* 0x000fe2000c101524 */
[----:B------:R-:W-:Y:S02]  /*163f0*/  ISETP.GT.AND P4, PT, R0, 0x69, P3 ;  /* 0x000000690000780c */ /* 0x000fe40001f84270 */
[----:B------:R-:W-:Y:S01]  /*16400*/  PRMT R14, R8, 0x7610, R14 ;  /* 0x00007610080e7816 */ /* 0x000fe2000000000e */
[-C--:B------:R-:W-:Y:S01]  /*16410*/  FMUL R8, R222, R2.reuse ;  /* 0x00000002de087220 */ /* 0x080fe20000400000 */
[----:B------:R-:W-:Y:S02]  /*16420*/  F2FP.F16.F32.PACK_AB R3, RZ, R3 ;  /* 0x00000003ff03723e */ /* 0x000fe400000000ff */
[----:B------:R-:W-:Y:S01]  /*16430*/  ISETP.GT.AND P1, PT, R0, 0x68, P2 ;  /* 0x000000680000780c */ /* 0x000fe20001724270 */
[----:B------:R-:W-:Y:S01]  /*16440*/  @P0 STG.E.U16 desc[UR36][R4.64+0xd0], R14 ;  /* 0x0000d00e04000986 */ /* 0x000fe2000c101524 */
[----:B0-----:R-:W-:Y:S01]  /*16450*/  PRMT R11, R3, 0x7610, R11 ;  /* 0x00007610030b7816 */ /* 0x001fe2000000000b */
[----:B------:R-:W-:Y:S01]  /*16460*/  FMUL R3, R219, R2 ;  /* 0x00000002db037220 */ /* 0x000fe20000400000 */
[----:B------:R-:W-:Y:S01]  /*16470*/  F2FP.F16.F32.PACK_AB R10, RZ, R8 ;  /* 0x00000008ff0a723e */ /* 0x000fe200000000ff */
[----:B------:R-:W-:Y:S01]  /*16480*/  FMUL R8, R220, R2 ;  /* 0x00000002dc087220 */ /* 0x000fe20000400000 */
[C---:B------:R-:W-:Y:S01]  /*16490*/  ISETP.GT.AND P0, PT, R0.reuse, 0x69, P2 ;  /* 0x000000690000780c */ /* 0x040fe20001704270 */
[----:B------:R0:W-:Y:S01]  /*164a0*/  @P4 STG.E.U16 desc[UR36][R4.64+0xd2], R9 ;  /* 0x0000d20904004986 */ /* 0x0001e2000c101524 */
[----:B------:R-:W-:-:S02]  /*164b0*/  ISETP.GT.AND P5, PT, R0, 0x70, P3 ;  /* 0x000000700000780c */ /* 0x000fc40001fa4270 */
[----:B------:R-:W-:-:S04]  /*164c0*/  F2FP.F16.F32.PACK_AB R8, RZ, R8 ;  /* 0x00000008ff08723e */ /* 0x000fc800000000ff */
[----:B-1----:R-:W-:Y:S02]  /*164d0*/  PRMT R12, R8, 0x7610, R12 ;  /* 0x00007610080c7816 */ /* 0x002fe4000000000c */
[----:B0-----:R-:W-:Y:S01]  /*164e0*/  F2FP.F16.F32.PACK_AB R9, RZ, R3 ;  /* 0x00000003ff09723e */ /* 0x001fe200000000ff */
[-C--:B------:R-:W-:Y:S01]  /*164f0*/  FMUL R3, R218, R2.reuse ;  /* 0x00000002da037220 */ /* 0x080fe20000400000 */
[----:B------:R-:W-:Y:S01]  /*16500*/  FMUL R8, R217, R2 ;  /* 0x00000002d9087220 */ /* 0x000fe20000400000 */
[----:B------:R0:W-:Y:S03]  /*16510*/  @P1 STG.E.U16 desc[UR36][R6.64+0xd0], R10 ;  /* 0x0000d00a06001986 */ /* 0x0001e6000c101524 */
[----:B------:R-:W-:Y:S01]  /*16520*/  F2FP.F16.F32.PACK_AB R3, RZ, R3 ;  /* 0x00000003ff03723e */ /* 0x000fe200000000ff */
[----:B------:R1:W-:Y:S01]  /*16530*/  @P0 STG.E.U16 desc[UR36][R6.64+0xd2], R11 ;  /* 0x0000d20b06000986 */ /* 0x0003e2000c101524 */
[----:B------:R-:W-:-:S02]  /*16540*/  ISETP.GT.AND P1, PT, R0, 0x70, P2 ;  /* 0x000000700000780c */ /* 0x000fc40001724270 */
[----:B------:R-:W-:Y:S01]  /*16550*/  F2FP.F16.F32.PACK_AB R8, RZ, R8 ;  /* 0x00000008ff08723e */ /* 0x000fe200000000ff */
[----:B------:R2:W-:Y:S01]  /*16560*/  @P5 STG.E.U16 desc[UR36][R4.64+0xe0], R12 ;  /* 0x0000e00c04005986 */ /* 0x0005e2000c101524 */
[----:B0-----:R-:W-:Y:S01]  /*16570*/  PRMT R10, R9, 0x7610, R10 ;  /* 0x00007610090a7816 */ /* 0x001fe2000000000a */
[-C--:B------:R-:W-:Y:S01]  /*16580*/  FMUL R9, R216, R2.reuse ;  /* 0x00000002d8097220 */ /* 0x080fe20000400000 */
[----:B-1----:R-:W-:Y:S01]  /*16590*/  PRMT R11, R3, 0x7610, R11 ;  /* 0x00007610030b7816 */ /* 0x002fe2000000000b */
[----:B------:R-:W-:-:S03]  /*165a0*/  FMUL R3, R215, R2 ;  /* 0x00000002d7037220 */ /* 0x000fc60000400000 */
[----:B------:R-:W-:Y:S02]  /*165b0*/  F2FP.F16.F32.PACK_AB R9, RZ, R9 ;  /* 0x00000009ff09723e */ /* 0x000fe400000000ff */
[----:B--2---:R-:W-:Y:S02]  /*165c0*/  PRMT R12, R8, 0x7610, R12 ;  /* 0x00007610080c7816 */ /* 0x004fe4000000000c */
[----:B------:R-:W-:Y:S01]  /*165d0*/  F2FP.F16.F32.PACK_AB R8, RZ, R3 ;  /* 0x00000003ff08723e */ /* 0x000fe200000000ff */
[----:B------:R-:W-:Y:S01]  /*165e0*/  FMUL R3, R214, R2 ;  /* 0x00000002d6037220 */ /* 0x000fe20000400000 */
[C---:B------:R-:W-:Y:S02]  /*165f0*/  ISETP.GT.AND P4, PT, R0.reuse, 0x71, P2 ;  /* 0x000000710000780c */ /* 0x040fe40001784270 */
[----:B------:R-:W-:Y:S01]  /*16600*/  ISETP.GT.AND P5, PT, R0, 0x78, P3 ;  /* 0x000000780000780c */ /* 0x000fe20001fa4270 */
[----:B------:R0:W-:Y:S01]  /*16610*/  @P6 STG.E.U16 desc[UR36][R4.64+0xe2], R10 ;  /* 0x0000e20a04006986 */ /* 0x0001e2000c101524 */
[----:B------:R-:W-:-:S02]  /*16620*/  PRMT R13, R9, 0x7610, R13 ;  /* 0x00007610090d7816 */ /* 0x000fc4000000000d */
[----:B------:R-:W-:Y:S01]  /*16630*/  F2FP.F16.F32.PACK_AB R9, RZ, R3 ;  /* 0x00000003ff09723e */ /* 0x000fe200000000ff */
[----:B------:R1:W-:Y:S01]  /*16640*/  @P1 STG.E.U16 desc[UR36][R6.64+0xe0], R11 ;  /* 0x0000e00b06001986 */ /* 0x0003e2000c101524 */
[----:B------:R-:W-:Y:S01]  /*16650*/  ISETP.GT.AND P0, PT, R0, 0x79, P3 ;  /* 0x000000790000780c */ /* 0x000fe20001f04270 */
[-C--:B------:R-:W-:Y:S01]  /*16660*/  FMUL R3, R212, R2.reuse ;  /* 0x00000002d4037220 */ /* 0x080fe20000400000 */
[----:B------:R-:W-:Y:S02]  /*16670*/  ISETP.GT.AND P1, PT, R0, 0x78, P2 ;  /* 0x000000780000780c */ /* 0x000fe40001724270 */
[----:B------:R-:W-:Y:S01]  /*16680*/  PRMT R14, R8, 0x7610, R14 ;  /* 0x00007610080e7816 */ /* 0x000fe2000000000e */
[----:B------:R-:W-:Y:S01]  /*16690*/  FMUL R8, R213, R2 ;  /* 0x00000002d5087220 */ /* 0x000fe20000400000 */
[----:B------:R-:W-:Y:S01]  /*166a0*/  F2FP.F16.F32.PACK_AB R3, RZ, R3 ;  /* 0x00000003ff03723e */ /* 0x000fe200000000ff */
[----:B------:R2:W-:Y:S01]  /*166b0*/  @P4 STG.E.U16 desc[UR36][R6.64+0xe2], R12 ;  /* 0x0000e20c06004986 */ /* 0x0005e2000c101524 */
[----:B------:R-:W-:-:S02]  /*166c0*/  ISETP.GT.AND P4, PT, R0, 0x79, P2 ;  /* 0x000000790000780c */ /* 0x000fc40001784270 */
[----:B0-----:R-:W-:Y:S01]  /*166d0*/  F2FP.F16.F32.PACK_AB R10, RZ, R8 ;  /* 0x00000008ff0a723e */ /* 0x001fe200000000ff */
[----:B------:R-:W-:Y:S01]  /*166e0*/  @P5 STG.E.U16 desc[UR36][R4.64+0xf0], R13 ;  /* 0x0000f00d04005986 */ /* 0x000fe2000c101524 */
[----:B-1----:R-:W-:Y:S01]  /*166f0*/  PRMT R11, R3, 0x7610, R11 ;  /* 0x00007610030b7816 */ /* 0x002fe2000000000b */
[-C--:B------:R-:W-:Y:S01]  /*16700*/  FMUL R3, R210, R2.reuse ;  /* 0x00000002d2037220 */ /* 0x080fe20000400000 */
[----:B------:R-:W-:Y:S01]  /*16710*/  FMUL R8, R211, R2 ;  /* 0x00000002d3087220 */ /* 0x000fe20000400000 */
[C---:B------:R-:W-:Y:S01]  /*16720*/  ISETP.GT.AND P5, PT, R0.reuse, 0x80, P3 ;  /* 0x000000800000780c */ /* 0x040fe20001fa4270 */
[----:B------:R-:W-:Y:S01]  /*16730*/  @P0 STG.E.U16 desc[UR36][R4.64+0xf2], R14 ;  /* 0x0000f20e04000986 */ /* 0x000fe2000c101524 */
[----:B------:R-:W-:-:S03]  /*16740*/  ISETP.GT.AND P6, PT, R0, 0x81, P3 ;  /* 0x000000810000780c */ /* 0x000fc60001fc4270 */
[----:B------:R0:W-:Y:S01]  /*16750*/  @P1 STG.E.U16 desc[UR36][R6.64+0xf0], R9 ;  /* 0x0000f00906001986 */ /* 0x0001e2000c101524 */
[----:B------:R-:W-:-:S04]  /*16760*/  F2FP.F16.F32.PACK_AB R8, RZ, R8 ;  /* 0x00000008ff08723e */ /* 0x000fc800000000ff */
[----:B--2---:R-:W-:Y:S01]  /*16770*/  PRMT R12, R8, 0x7610, R12 ;  /* 0x00007610080c7816 */ /* 0x004fe2000000000c */
[-C--:B------:R-:W-:Y:S01]  /*16780*/  FMUL R8, R208, R2.reuse ;  /* 0x00000002d0087220 */ /* 0x080fe20000400000 */
[----:B0-----:R-:W-:Y:S01]  /*16790*/  F2FP.F16.F32.PACK_AB R9, RZ, R3 ;  /* 0x00000003ff09723e */ /* 0x001fe200000000ff */
[----:B------:R-:W-:Y:S01]  /*167a0*/  FMUL R3, R209, R2 ;  /* 0x00000002d1037220 */ /* 0x000fe20000400000 */
[----:B------:R0:W-:Y:S01]  /*167b0*/  @P4 STG.E.U16 desc[UR36][R6.64+0xf2], R10 ;  /* 0x0000f20a06004986 */ /* 0x0001e2000c101524 */
[----:B------:R-:W-:-:S03]  /*167c0*/  ISETP.GT.AND P0, PT, R0, 0x80, P2 ;  /* 0x000000800000780c */ /* 0x000fc60001704270 */
[----:B------:R-:W-:Y:S01]  /*167d0*/  F2FP.F16.F32.PACK_AB R3, RZ, R3 ;  /* 0x00000003ff03723e */ /* 0x000fe200000000ff */
[----:B------:R1:W-:Y:S01]  /*167e0*/  @P5 STG.E.U16 desc[UR36][R4.64+0x100], R11 ;  /* 0x0001000b04005986 */ /* 0x0003e2000c101524 */
[----:B------:R-:W-:Y:S02]  /*167f0*/  ISETP.GT.AND P1, PT, R0, 0x81, P2 ;  /* 0x000000810000780c */ /* 0x000fe40001724270 */
[----:B------:R-:W-:Y:S01]  /*16800*/  F2FP.F16.F32.PACK_AB R8, RZ, R8 ;  /* 0x00000008ff08723e */ /* 0x000fe200000000ff */
[----:B------:R2:W-:Y:S01]  /*16810*/  @P6 STG.E.U16 desc[UR36][R4.64+0x102], R12 ;  /* 0x0001020c04006986 */ /* 0x0005e2000c101524 */
[----:B0-----:R-:W-:Y:S01]  /*16820*/  PRMT R10, R9, 0x7610, R10 ;  /* 0x00007610090a7816 */ /* 0x001fe2000000000a */
[-C--:B------:R-:W-:Y:S01]  /*16830*/  FMUL R9, R207, R2.reuse ;  /* 0x00000002cf097220 */ /* 0x080fe20000400000 */
[----:B-1----:R-:W-:Y:S01]  /*16840*/  PRMT R11, R3, 0x7610, R11 ;  /* 0x00007610030b7816 */ /* 0x002fe2000000000b */
[----:B------:R-:W-:Y:S01]  /*16850*/  FMUL R3, R206, R2 ;  /* 0x00000002ce037220 */ /* 0x000fe20000400000 */
[----:B------:R-:W-:-:S02]  /*16860*/  ISETP.GT.AND P4, PT, R0, 0x88, P3 ;  /* 0x000000880000780c */ /* 0x000fc40001f84270 */
[----:B--2---:R-:W-:Y:S02]  /*16870*/  PRMT R12, R8, 0x7610, R12 ;  /* 0x00007610080c7816 */ /* 0x004fe4000000000c */
[----:B------:R-:W-:Y:S01]  /*16880*/  F2FP.F16.F32.PACK_AB R8, RZ, R3 ;  /* 0x00000003ff08723e */ /* 0x000fe200000000ff */
[-C--:B------:R-:W-:Y:S01]  /*16890*/  FMUL R3, R205, R2.reuse ;  /* 0x00000002cd037220 */ /* 0x080fe20000400000 */
[----:B------:R-:W-:Y:S02]  /*168a0*/  F2FP.F16.F32.PACK_AB R9, RZ, R9 ;  /* 0x00000009ff09723e */ /* 0x000fe400000000ff */
[C---:B------:R-:W-:Y:S01]  /*168b0*/  ISETP.GT.AND P5, PT, R0.reuse, 0x89, P3 ;  /* 0x000000890000780c */ /* 0x040fe20001fa4270 */
[----:B------:R0:W-:Y:S01]  /*168c0*/  @P0 STG.E.U16 desc[UR36][R6.64+0x100], R10 ;  /* 0x0001000a06000986 */ /* 0x0001e2000c101524 */
[----:B------:R-:W-:Y:S02]  /*168d0*/  PRMT R13, R9, 0x7610, R13 ;  /* 0x00007610090d7816 */ /* 0x000fe4000000000d */
[----:B------:R-:W-:Y:S01]  /*168e0*/  F2FP.F16.F32.PACK_AB R9, RZ, R3 ;  /* 0x00000003ff09723e */ /* 0x000fe200000000ff */
[----:B------:R1:W-:Y:S01]  /*168f0*/  @P1 STG.E.U16 desc[UR36][R6.64+0x102], R11 ;  /* 0x0001020b06001986 */ /* 0x0003e2000c101524 */
[C---:B------:R-:W-:Y:S01]  /*16900*/  ISETP.GT.AND P0, PT, R0.reuse, 0x88, P2 ;  /* 0x000000880000780c */ /* 0x040fe20001704270 */
[----:B------:R-:W-:Y:S01]  /*16910*/  FMUL R3, R203, R2 ;  /* 0x00000002cb037220 */ /* 0x000fe20000400000 */
[----:B------:R-:W-:-:S02]  /*16920*/  ISETP.GT.AND P1, PT, R0, 0x89, P2 ;  /* 0x000000890000780c */ /* 0x000fc40001724270 */
[----:B------:R-:W-:Y:S01]  /*16930*/  PRMT R14, R8, 0x7610, R14 ;  /* 0x00007610080e7816 */ /* 0x000fe2000000000e */
[----:B------:R-:W-:Y:S01]  /*16940*/  FMUL R8, R204, R2 ;  /* 0x00000002cc087220 */ /* 0x000fe20000400000 */
[----:B------:R-:W-:Y:S01]  /*16950*/  F2FP.F16.F32.PACK_AB R3, RZ, R3 ;  /* 0x00000003ff03723e */ /* 0x000fe200000000ff */
[----:B------:R2:W-:Y:S01]  /*16960*/  @P4 STG.E.U16 desc[UR36][R4.64+0x110], R12 ;  /* 0x0001100c04004986 */ /* 0x0005e2000c101524 */
[----:B------:R-:W-:Y:S02]  /*16970*/  ISETP.GT.AND P4, PT, R0, 0x90, P3 ;  /* 0x000000900000780c */ /* 0x000fe40001f84270 */
        /* <DEDUP_REMOVED lines=9> */
[----:B------:R-:W-:Y:S02]  /*16a10*/  F2FP.F16.F32.PACK_AB R8, RZ, R8 ;  /* 0x00000008ff08723e */ /* 0x000fe400000000ff */
[----:B------:R-:W-:Y:S01]  /*16a20*/  ISETP.GT.AND P1, PT, R0, 0x91, P2 ;  /* 0x000000910000780c */ /* 0x000fe20001724270 */
[----:B------:R1:W-:Y:S01]  /*16a30*/  @P4 STG.E.U16 desc[UR36][R4.64+0x120], R10 ;  /* 0x0001200a04004986 */ /* 0x0003e2000c101524 */
[----:B--2---:R-:W-:Y:S01]  /*16a40*/  PRMT R12, R8, 0x7610, R12 ;  /* 0x00007610080c7816 */ /* 0x004fe2000000000c */
[-C--:B------:R-:W-:Y:S01]  /*16a50*/  FMUL R8, R199, R2.reuse ;  /* 0x00000002c7087220 */ /* 0x080fe20000400000 */
[----:B0-----:R-:W-:Y:S01]  /*16a60*/  F2FP.F16.F32.PACK_AB R9, RZ, R3 ;  /* 0x00000003ff09723e */ /* 0x001fe200000000ff */
[----:B------:R-:W-:Y:S01]  /*16a70*/  FMUL R3, R200, R2 ;  /* 0x00000002c8037220 */ /* 0x000fe20000400000 */
[----:B------:R-:W-:Y:S01]  /*16a80*/  ISETP.GT.AND P4, PT, R0, 0x98, P3 ;  /* 0x000000980000780c */ /* 0x000fe20001f84270 */
[----:B------:R0:W-:Y:S03]  /*16a90*/  @P5 STG.E.U16 desc[UR36][R4.64+0x122], R11 ;  /* 0x0001220b04005986 */ /* 0x0001e6000c101524 */
[----:B------:R-:W-:-:S02]  /*16aa0*/  F2FP.F16.F32.PACK_AB R3, RZ, R3 ;  /* 0x00000003ff03723e */ /* 0x000fc400000000ff */
[----:B-1----:R-:W-:Y:S01]  /*16ab0*/  PRMT R10, R9, 0x7610, R10 ;  /* 0x00007610090a7816 */ /* 0x002fe2000000000a */
[----:B------:R-:W-:Y:S01]  /*16ac0*/  FMUL R9, R198, R2 ;  /* 0x00000002c6097220 */ /* 0x000fe20000400000 */
[----:B------:R-:W-:Y:S01]  /*16ad0*/  F2FP.F16.F32.PACK_AB R8, RZ, R8 ;  /* 0x00000008ff08723e */ /* 0x000fe200000000ff */
[----:B------:R1:W-:Y:S01]  /*16ae0*/  @P0 STG.E.U16 desc[UR36][R6.64+0x120], R12 ;  /* 0x0001200c06000986 */ /* 0x0003e2000c101524 */
[----:B0-----:R-:W-:Y:S01]  /*16af0*/  PRMT R11, R3, 0x7610, R11 ;  /* 0x00007610030b7816 */ /* 0x001fe2000000000b */
[----:B------:R-:W-:Y:S01]  /*16b00*/  FMUL R3, R197, R2 ;  /* 0x00000002c5037220 */ /* 0x000fe20000400000 */
[C---:B------:R-:W-:Y:S01]  /*16b10*/  ISETP.GT.AND P5, PT, R0.reuse, 0x99, P3 ;  /* 0x000000990000780c */ /* 0x040fe20001fa4270 */
[----:B------:R0:W-:Y:S01]  /*16b20*/  @P1 STG.E.U16 desc[UR36][R6.64+0x122], R10 ;  /* 0x0001220a06001986 */ /* 0x0001e2000c101524 */
[----:B------:R-:W-:Y:S02]  /*16b30*/  ISETP.GT.AND P1, PT, R0, 0x98, P2 ;  /* 0x000000980000780c */ /* 0x000fe40001724270 */
[----:B------:R-:W-:-:S02]  /*16b40*/  F2FP.F16.F32.PACK_AB R9, RZ, R9 ;  /* 0x00000009ff09723e */ /* 0x000fc400000000ff */
[----:B-1----:R-:W-:Y:S02]  /*16b50*/  PRMT R12, R8, 0x7610, R12 ;  /* 0x00007610080c7816 */ /* 0x002fe4000000000c */
[----:B------:R-:W-:Y:S01]  /*16b60*/  F2FP.F16.F32.PACK_AB R8, RZ, R3 ;  /* 0x00000003ff08723e */ /* 0x000fe200000000ff */
[-C--:B------:R-:W-:Y:S01]  /*16b70*/  FMUL R3, R196, R2.reuse ;  /* 0x00000002c4037220 */ /* 0x080fe20000400000 */
[C---:B------:R-:W-:Y:S01]  /*16b80*/  ISETP.GT.AND P0, PT, R0.reuse, 0x99, P2 ;  /* 0x000000990000780c */ /* 0x040fe20001704270 */
[----:B------:R1:W-:Y:S01]  /*16b90*/  @P4 STG.E.U16 desc[UR36][R4.64+0x130], R11 ;  /* 0x0001300b04004986 */ /* 0x0003e2000c101524 */
[----:B------:R-:W-:Y:S02]  /*16ba0*/  ISETP.GT.AND P4, PT, R0, 0xa0, P3 ;  /* 0x000000a00000780c */ /* 0x000fe40001f84270 */
[----:B------:R-:W-:Y:S02]  /*16bb0*/  PRMT R13, R9, 0x7610, R13 ;  /* 0x00007610090d7816 */ /* 0x000fe4000000000d */
        /* <DEDUP_REMOVED lines=68> */
[----:B------:R-:W-:Y:S02]  /*17000*/  ISETP.GT.AND P1, PT, R0, 0xb8, P2 ;  /* 0x000000b80000780c */ /* 0x000fe40001724270 */
[----:B------:R-:W-:Y:S02]  /*17010*/  F2FP.F16.F32.PACK_AB R8, RZ, R8 ;  /* 0x00000008ff08723e */ /* 0x000fe400000000ff */
[----:B0-----:R-:W-:Y:S01]  /*17020*/  PRMT R10, R9, 0x7610, R10 ;  /* 0x00007610090a7816 */ /* 0x001fe2000000000a */
[-C--:B------:R-:W-:Y:S01]  /*17030*/  FMUL R9, R180, R2.reuse ;  /* 0x00000002b4097220 */ /* 0x080fe20000400000 */
[----:B-1----:R-:W-:Y:S01]  /*17040*/  PRMT R11, R3, 0x7610, R11 ;  /* 0x00007610030b7816 */ /* 0x002fe2000000000b */
[----:B------:R-:W-:Y:S01]  /*17050*/  FMUL R3, R179, R2 ;  /* 0x00000002b3037220 */ /* 0x000fe20000400000 */
[----:B------:R0:W-:Y:S02]  /*17060*/  @P5 STG.E.U16 desc[UR36][R4.64+0x170], R12 ;  /* 0x0001700c04005986 */ /* 0x0001e4000c101524 */
[----:B------:R-:W-:-:S02]  /*17070*/  F2FP.F16.F32.PACK_AB R9, RZ, R9 ;  /* 0x00000009ff09723e */ /* 0x000fc400000000ff */
[C---:B------:R-:W-:Y:S02]  /*17080*/  ISETP.GT.AND P4, PT, R0.reuse, 0xb9, P2 ;  /* 0x000000b90000780c */ /* 0x040fe40001784270 */
[----:B------:R-:W-:Y:S02]  /*17090*/  ISETP.GT.AND P5, PT, R0, 0xc0, P3 ;  /* 0x000000c00000780c */ /* 0x000fe40001fa4270 */
[----:B0-----:R-:W-:Y:S02]  /*170a0*/  PRMT R12, R8, 0x7610, R12 ;  /* 0x00007610080c7816 */ /* 0x001fe4000000000c */
[----:B------:R-:W-:Y:S01]  /*170b0*/  F2FP.F16.F32.PACK_AB R8, RZ, R3 ;  /* 0x00000003ff08723e */ /* 0x000fe200000000ff */
[----:B------:R-:W-:Y:S01]  /*170c0*/  FMUL R3, R178, R2 ;  /* 0x00000002b2037220 */ /* 0x000fe20000400000 */
[----:B------:R-:W-:Y:S01]  /*170d0*/  PRMT R13, R9, 0x7610, R13 ;  /* 0x00007610090d7816 */ /* 0x000fe2000000000d */
[----:B------:R0:W-:Y:S01]  /*170e0*/  @P6 STG.E.U16 desc[UR36][R4.64+0x172], R10 ;  /* 0x0001720a04006986 */ /* 0x0001e2000c101524 */
[----:B------:R-:W-:-:S02]  /*170f0*/  ISETP.GT.AND P0, PT, R0, 0xc1, P3 ;  /* 0x000000c10000780c */ /* 0x000fc40001f04270 */
[----:B------:R-:W-:Y:S01]  /*17100*/  F2FP.F16.F32.PACK_AB R9, RZ, R3 ;  /* 0x00000003ff09723e */ /* 0x000fe200000000ff */
[----:B------:R1:W-:Y:S01]  /*17110*/  @P1 STG.E.U16 desc[UR36][R6.64+0x170], R11 ;  /* 0x0001700b06001986 */ /* 0x0003e2000c101524 */
[-C--:B------:R-:W-:Y:S01]  /*17120*/  FMUL R3, R176, R2.reuse ;  /* 0x00000002b0037220 */ /* 0x080fe20000400000 */
[----:B------:R-:W-:Y:S02]  /*17130*/  ISETP.GT.AND P1, PT, R0, 0xc0, P2 ;  /* 0x000000c00000780c */ /* 0x000fe40001724270 */
        /* <DEDUP_REMOVED lines=40> */
[C---:B------:R-:W-:Y:S01]  /*173c0*/  ISETP.GT.AND P0, PT, R0.reuse, 0xd0, P2 ;  /* 0x000000d00000780c */ /* 0x040fe20001704270 */
        /* <DEDUP_REMOVED lines=11> */
[----:B------:R-:W-:Y:S01]  /*17480*/  ISETP.GT.AND P5, PT, R0, 0xd9, P3 ;  /* 0x000000d90000780c */ /* 0x000fe20001fa4270 */
[----:B------:R-:W-:Y:S01]  /*17490*/  FMUL R8, R166, R2 ;  /* 0x00000002a6087220 */ /* 0x000fe20000400000 */
[----:B------:R-:W-:Y:S01]  /*174a0*/  @P0 STG.E.U16 desc[UR36][R6.64+0x1a0], R14 ;  /* 0x0001a00e06000986 */ /* 0x000fe2000c101524 */
[----:B------:R-:W-:-:S03]  /*174b0*/  ISETP.GT.AND P0, PT, R0, 0xd8, P2 ;  /* 0x000000d80000780c */ /* 0x000fc60001704270 */
[----:B------:R0:W-:Y:S01]  /*174c0*/  @P1 STG.E.U16 desc[UR36][R6.64+0x1a2], R9 ;  /* 0x0001a20906001986 */ /* 0x0001e2000c101524 */
[----:B------:R-:W-:Y:S02]  /*174d0*/  F2FP.F16.F32.PACK_AB R8, RZ, R8 ;  /* 0x00000008ff08723e */ /* 0x000fe400000000ff */
[----:B------:R-:W-:Y:S02]  /*174e0*/  ISETP.GT.AND P1, PT, R0, 0xd9, P2 ;  /* 0x000000d90000780c */ /* 0x000fe40001724270 */
        /* <DEDUP_REMOVED lines=16> */
[----:B------:R1:W-:Y:S01]  /*175f0*/  @P1 STG.E.U16 desc[UR36][R6.64+0x1b2], R10 ;  /* 0x0001b20a06001986 */ /* 0x0003e2000c101524 */
[----:B------:R-:W-:Y:S02]  /*17600*/  ISETP.GT.AND P1, PT, R0, 0xe0, P2 ;  /* 0x000000e00000780c */ /* 0x000fe40001724270 */
[----:B0-----:R-:W-:Y:S02]  /*17610*/  PRMT R12, R8, 0x7610, R12 ;  /* 0x00007610080c7816 */ /* 0x001fe4000000000c */
[----:B------:R-:W-:Y:S01]  /*17620*/  F2FP.F16.F32.PACK_AB R8, RZ, R3 ;  /* 0x00000003ff08723e */ /* 0x000fe200000000ff */
[-C--:B------:R-:W-:Y:S01]  /*17630*/  FMUL R3, R160, R2.reuse ;  /* 0x00000002a0037220 */ /* 0x080fe20000400000 */
[----:B------:R-:W-:Y:S01]  /*17640*/  ISETP.GT.AND P0, PT, R0, 0xe1, P2 ;  /* 0x000000e10000780c */ /* 0x000fe20001704270 */
[----:B------:R0:W-:Y:S01]  /*17650*/  @P4 STG.E.U16 desc[UR36][R4.64+0x1c0], R11 ;  /* 0x0001c00b04004986 */ /* 0x0001e2000c101524 */
[----:B-1----:R-:W-:Y:S02]  /*17660*/  PRMT R10, R9, 0x7610, R10 ;  /* 0x00007610090a7816 */ /* 0x002fe4000000000a */
[----:B------:R-:W-:Y:S01]  /*17670*/  PRMT R13, R8, 0x7610, R13 ;  /* 0x00007610080d7816 */ /* 0x000fe2000000000d */
[----:B------:R-:W-:Y:S01]  /*17680*/  @P5 STG.E.U16 desc[UR36][R4.64+0x1c2], R12 ;  /* 0x0001c20c04005986 */ /* 0x000fe2000c101524 */
[----:B------:R-:W-:Y:S01]  /*17690*/  FMUL R8, R159, R2 ;  /* 0x000000029f087220 */ /* 0x000fe20000400000 */
[----:B------:R-:W-:-:S02]  /*176a0*/  ISETP.GT.AND P4, PT, R0, 0xe8, P3 ;  /* 0x000000e80000780c */ /* 0x000fc40001f84270 */
[----:B------:R-:W-:Y:S01]  /*176b0*/  F2FP.F16.F32.PACK_AB R9, RZ, R3 ;  /* 0x00000003ff09723e */ /* 0x000fe200000000ff */
[----:B------:R-:W-:Y:S01]  /*176c0*/  FMUL R3, R158, R2 ;  /* 0x000000029e037220 */ /* 0x000fe20000400000 */
[C---:B------:R-:W-:Y:S02]  /*176d0*/  ISETP.GT.AND P5, PT, R0.reuse, 0xe9, P3 ;  /* 0x000000e90000780c */ /* 0x040fe40001fa4270 */
[----:B------:R-:W-:Y:S02]  /*176e0*/  ISETP.GT.AND P6, PT, R0, 0xe8, P2 ;  /* 0x000000e80000780c */ /* 0x000fe400017c4270 */
[----:B------:R-:W-:Y:S01]  /*176f0*/  F2FP.F16.F32.PACK_AB R8, RZ, R8 ;  /* 0x00000008ff08723e */ /* 0x000fe200000000ff */
[----:B------:R1:W-:Y:S01]  /*17700*/  @P1 STG.E.U16 desc[UR36][R6.64+0x1c0], R10 ;  /* 0x0001c00a06001986 */ /* 0x0003e2000c101524 */
[----:B------:R-:W-:Y:S02]  /*17710*/  F2FP.F16.F32.PACK_AB R3, RZ, R3 ;  /* 0x00000003ff03723e */ /* 0x000fe400000000ff */
[----:B0-----:R-:W-:-:S02]  /*17720*/  PRMT R11, R8, 0x7610, R11 ;  /* 0x00007610080b7816 */ /* 0x001fc4000000000b */
[----:B------:R-:W-:Y:S01]  /*17730*/  PRMT R18, R3, 0x7610, R18 ;  /* 0x0000761003127816 */ /* 0x000fe20000000012 */
[----:B------:R0:W-:Y:S01]  /*17740*/  @P0 STG.E.U16 desc[UR36][R6.64+0x1c2], R13 ;  /* 0x0001c20d06000986 */ /* 0x0001e2000c101524 */
[----:B-1----:R-:W-:Y:S01]  /*17750*/  PRMT R10, R9, 0x7610, R10 ;  /* 0x00007610090a7816 */ /* 0x002fe2000000000a */
[----:B------:R-:W-:-:S04]  /*17760*/  FMUL R3, R157, R2 ;  /* 0x000000029d037220 */ /* 0x000fc80000400000 */
[----:B------:R-:W-:Y:S01]  /*17770*/  @P4 STG.E.U16 desc[UR36][R4.64+0x1d0], R10 ;  /* 0x0001d00a04004986 */ /* 0x000fe2000c101524 */
[----:B------:R-:W-:-:S03]  /*17780*/  ISETP.GT.AND P4, PT, R0, 0xe9, P2 ;  /* 0x000000e90000780c */ /* 0x000fc60001784270 */
[----:B------:R1:W-:Y:S01]  /*17790*/  @P5 STG.E.U16 desc[UR36][R4.64+0x1d2], R11 ;  /* 0x0001d20b04005986 */ /* 0x0003e2000c101524 */
[----:B------:R-:W-:-:S03]  /*177a0*/  ISETP.GT.AND P5, PT, R0, 0xf0, P3 ;  /* 0x000000f00000780c */ /* 0x000fc60001fa4270 */
[----:B------:R-:W-:Y:S01]  /*177b0*/  @P6 STG.E.U16 desc[UR36][R6.64+0x1d0], R18 ;  /* 0x0001d01206006986 */ /* 0x000fe2000c101524 */
[----:B------:R-:W-:Y:S01]  /*177c0*/  ISETP.GT.AND P6, PT, R0, 0xf1, P3 ;  /* 0x000000f10000780c */ /* 0x000fe20001fc4270 */
[-C--:B------:R-:W-:Y:S01]  /*177d0*/  FMUL R8, R156, R2.reuse ;  /* 0x000000029c087220 */ /* 0x080fe20000400000 */
[----:B------:R-:W-:Y:S01]  /*177e0*/  FMUL R9, R155, R2 ;  /* 0x000000029b097220 */ /* 0x000fe20000400000 */
[----:B0-----:R-:W-:-:S03]  /*177f0*/  F2FP.F16.F32.PACK_AB R13, RZ, R3 ;  /* 0x00000003ff0d723e */ /* 0x001fc600000000ff */
[----:B------:R-:W-:Y:S02]  /*17800*/  F2FP.F16.F32.PACK_AB R14, RZ, R8 ;  /* 0x00000008ff0e723e */ /* 0x000fe400000000ff */
[----:B------:R-:W-:Y:S01]  /*17810*/  F2FP.F16.F32.PACK_AB R15, RZ, R9 ;  /* 0x00000009ff0f723e */ /* 0x000fe200000000ff */
[----:B------:R-:W-:Y:S01]  /*17820*/  @P4 STG.E.U16 desc[UR36][R6.64+0x1d2], R13 ;  /* 0x0001d20d06004986 */ /* 0x000fe2000c101524 */
[----:B------:R-:W-:-:S03]  /*17830*/  ISETP.GT.AND P4, PT, R0, 0xf1, P2 ;  /* 0x000000f10000780c */ /* 0x000fc60001784270 */
[----:B------:R-:W-:Y:S04]  /*17840*/  @P5 STG.E.U16 desc[UR36][R4.64+0x1e0], R14 ;  /* 0x0001e00e04005986 */ /* 0x000fe8000c101524 */
[----:B------:R-:W-:Y:S01]  /*17850*/  @P6 STG.E.U16 desc[UR36][R4.64+0x1e2], R15 ;  /* 0x0001e20f04006986 */ /* 0x000fe2000c101524 */
[----:B------:R-:W-:Y:S01]  /*17860*/  ISETP.GT.AND P6, PT, R0, 0xf0, P2 ;  /* 0x000000f00000780c */ /* 0x000fe200017c4270 */
[-C--:B-1----:R-:W-:Y:S01]  /*17870*/  FMUL R11, R154, R2.reuse ;  /* 0x000000029a0b7220 */ /* 0x082fe20000400000 */
[----:B------:R-:W-:-:S04]  /*17880*/  FMUL R12, R23, R2 ;  /* 0x00000002170c7220 */ /* 0x000fc80000400000 */
[----:B------:R-:W-:Y:S02]  /*17890*/  F2FP.F16.F32.PACK_AB R11, RZ, R11 ;  /* 0x0000000bff0b723e */ /* 0x000fe400000000ff */
[----:B------:R-:W-:Y:S02]  /*178a0*/  F2FP.F16.F32.PACK_AB R12, RZ, R12 ;  /* 0x0000000cff0c723e */ /* 0x000fe400000000ff */
[C---:B------:R-:W-:Y:S02]  /*178b0*/  ISETP.GT.AND P5, PT, R0.reuse, 0xf8, P3 ;  /* 0x000000f80000780c */ /* 0x040fe40001fa4270 */
[----:B------:R-:W-:Y:S01]  /*178c0*/  ISETP.GT.AND P3, PT, R0, 0xf9, P3 ;  /* 0x000000f90000780c */ /* 0x000fe20001f64270 */
[----:B------:R-:W-:Y:S01]  /*178d0*/  @P6 STG.E.U16 desc[UR36][R6.64+0x1e0], R11 ;  /* 0x0001e00b06006986 */ /* 0x000fe2000c101524 */
[----:B------:R-:W-:-:S03]  /*178e0*/  FMUL R10, R22, R2 ;  /* 0x00000002160a7220 */ /* 0x000fc60000400000 */
[----:B------:R0:W-:Y:S01]  /*178f0*/  @P4 STG.E.U16 desc[UR36][R6.64+0x1e2], R12 ;  /* 0x0001e20c06004986 */ /* 0x0001e2000c101524 */
[----:B------:R-:W-:Y:S01]  /*17900*/  ISETP.GT.AND P4, PT, R0, 0xf8, P2 ;  /* 0x000000f80000780c */ /* 0x000fe20001784270 */
[-C--:B------:R-:W-:Y:S01]  /*17910*/  FMUL R9, R21, R2.reuse ;  /* 0x0000000215097220 */ /* 0x080fe20000400000 */
[-C--:B------:R-:W-:Y:S01]  /*17920*/  FMUL R8, R19, R2.reuse ;  /* 0x0000000213087220 */ /* 0x080fe20000400000 */
[----:B------:R-:W-:Y:S01]  /*17930*/  FMUL R3, R20, R2 ;  /* 0x0000000214037220 */ /* 0x000fe20000400000 */
[----:B------:R-:W-:Y:S02]  /*17940*/  F2FP.F16.F32.PACK_AB R10, RZ, R10 ;  /* 0x0000000aff0a723e */ /* 0x000fe400000000ff */
[----:B------:R-:W-:Y:S02]  /*17950*/  ISETP.GT.AND P2, PT, R0, 0xf9, P2 ;  /* 0x000000f90000780c */ /* 0x000fe40001744270 */
[----:B------:R-:W-:Y:S02]  /*17960*/  F2FP.F16.F32.PACK_AB R9, RZ, R9 ;  /* 0x00000009ff09723e */ /* 0x000fe400000000ff */
[----:B------:R-:W-:-:S02]  /*17970*/  F2FP.F16.F32.PACK_AB R8, RZ, R8 ;  /* 0x00000008ff08723e */ /* 0x000fc400000000ff */
[----:B------:R-:W-:Y:S01]  /*17980*/  F2FP.F16.F32.PACK_AB R3, RZ, R3 ;  /* 0x00000003ff03723e */ /* 0x000fe200000000ff */
[----:B------:R-:W-:Y:S01]  /*17990*/  @P5 STG.E.U16 desc[UR36][R4.64+0x1f0], R10 ;  /* 0x0001f00a04005986 */ /* 0x000fe2000c101524 */
[----:B0-----:R-:W-:Y:S01]  /*179a0*/  PRMT R12, R8, 0x7610, R12 ;  /* 0x00007610080c7816 */ /* 0x001fe2000000000c */
[----:B------:R-:W-:Y:S01]  /*179b0*/  @P4 IMAD.MOV.U32 R8, RZ, RZ, R6 ;  /* 0x000000ffff084224 */ /* 0x000fe200078e0006 */
[----:B------:R-:W-:Y:S01]  /*179c0*/  PRMT R11, R3, 0x7610, R11 ;  /* 0x00007610030b7816 */ /* 0x000fe2000000000b */
[----:B------:R0:W-:Y:S01]  /*179d0*/  @P3 STG.E.U16 desc[UR36][R4.64+0x1f2], R9 ;  /* 0x0001f20904003986 */ /* 0x0001e2000c101524 */
[----:B------:R-:W-:Y:S01]  /*179e0*/  USHF.L.U32 UR12, UR8, 0x8, URZ ;  /* 0x00000008080c7899 */ /* 0x000fe2000800063f */
[----:B------:R-:W-:Y:S01]  /*179f0*/  ISETP.GT.AND P1, PT, R153, 0x80, PT ;  /* 0x000000809900780c */ /* 0x000fe20003f24270 */
[----:B------:R-:W-:Y:S01]  /*17a00*/  USHF.L.U64.HI UR11, UR8, 0x8, UR9 ;  /* 0x00000008080b7899 */ /* 0x000fe20008010209 */
[----:B0-----:R-:W-:-:S03]  /*17a10*/  @P4 MOV R9, R7 ;  /* 0x0000000700094202 */ /* 0x001fc60000000f00 */
[----:B------:R-:W-:Y:S02]  /*17a20*/  IMAD.U32 R3, RZ, RZ, UR12 ;  /* 0x0000000cff037e24 */ /* 0x000fe4000f8e00ff */
[----:B------:R0:W-:Y:S01]  /*17a30*/  @P4 STG.E.U16 desc[UR36][R8.64+0x1f0], R11 ;  /* 0x0001f00b08004986 */ /* 0x0001e2000c101524 */
[C---:B------:R-:W-:Y:S02]  /*17a40*/  ISETP.GT.AND P3, PT, R0.reuse, RZ, P1 ;  /* 0x000000ff0000720c */ /* 0x040fe40000f64270 */
[----:B------:R-:W-:Y:S01]  /*17a50*/  ISETP.GT.AND P4, PT, R0, 0x1, P1 ;  /* 0x000000010000780c */ /* 0x000fe20000f84270 */
[-C--:B------:R-:W-:Y:S01]  /*17a60*/  FMUL R24, R24, R2.reuse ;  /* 0x0000000218187220 */ /* 0x080fe20000400000 */
[----:B------:R-:W-:Y:S01]  /*17a70*/  FMUL R25, R25, R2 ;  /* 0x0000000219197220 */ /* 0x000fe20000400000 */
[----:B0-----:R-:W-:Y:S01]  /*17a80*/  @P2 IMAD.MOV.U32 R8, RZ, RZ, R6 ;  /* 0x000000ffff082224 */ /* 0x001fe200078e0006 */
[----:B------:R-:W-:Y:S01]  /*17a90*/  @P2 MOV R9, R7 ;  /* 0x0000000700092202 */ /* 0x000fe20000000f00 */
[----:B------:R-:W-:-:S04]  /*17aa0*/  IMAD.U32 R7, RZ, RZ, UR11 ;  /* 0x0000000bff077e24 */ /* 0x000fc8000f8e00ff */
[----:B------:R0:W-:Y:S01]  /*17ab0*/  @P2 STG.E.U16 desc[UR36][R8.64+0x1f2], R12 ;  /* 0x0001f20c08002986 */ /* 0x0001e2000c101524 */
[C---:B------:R-:W-:Y:S02]  /*17ac0*/  IADD3 R6, P2, P6, R4.reuse, UR5, R3 ;  /* 0x0000000504067c10 */ /* 0x040fe4000fe5e003 */
[----:B------:R-:W-:Y:S02]  /*17ad0*/  IADD3 R4, P5, R4, UR12, RZ ;  /* 0x0000000c04047c10 */ /* 0x000fe4000ffbe0ff */
[----:B------:R-:W-:Y:S02]  /*17ae0*/  IADD3.X R7, R5, UR4, R7, P2, P6 ;  /* 0x0000000405077c10 */ /* 0x000fe400097ec407 */
[----:B------:R-:W-:Y:S02]  /*17af0*/  ISETP.GT.AND P0, PT, R153, 0x88, PT ;  /* 0x000000889900780c */ /* 0x000fe40003f04270 */
[----:B------:R-:W-:Y:S02]  /*17b00*/  F2FP.F16.F32.PACK_AB R24, RZ, R24 ;  /* 0x00000018ff18723e */ /* 0x000fe400000000ff */
[----:B------:R-:W-:-:S02]  /*17b10*/  IADD3.X R5, R5, UR11, RZ, P5, !PT ;  /* 0x0000000b05057c10 */ /* 0x000fc4000affe4ff */
[----:B------:R-:W-:Y:S02]  /*17b20*/  F2FP.F16.F32.PACK_AB R25, RZ, R25 ;  /* 0x00000019ff19723e */ /* 0x000fe400000000ff */
[C---:B------:R-:W-:Y:S01]  /*17b30*/  ISETP.GT.AND P2, PT, R0.reuse, RZ, P0 ;  /* 0x000000ff0000720c */ /* 0x040fe20000744270 */
[----:B------:R-:W-:Y:S01]  /*17b40*/  @P3 STG.E.U16 desc[UR36][R4.64], R24 ;  /* 0x0000001804003986 */ /* 0x000fe2000c101524 */
[----:B------:R-:W-:Y:S01]  /*17b50*/  ISETP.GT.AND P3, PT, R0, 0x1, P0 ;  /* 0x000000010000780c */ /* 0x000fe20000764270 */
[-C--:B------:R-:W-:Y:S02]  /*17b60*/  FMUL R26, R26, R2.reuse ;  /* 0x000000021a1a7220 */ /* 0x080fe40000400000 */
[----:B------:R-:W-:Y:S01]  /*17b70*/  @P4 STG.E.U16 desc[UR36][R4.64+0x2], R25 ;  /* 0x0000021904004986 */ /* 0x000fe2000c101524 */
[----:B------:R-:W-:Y:S01]  /*17b80*/  ISETP.GT.AND P4, PT, R0, 0x8, P1 ;  /* 0x000000080000780c */ /* 0x000fe20000f84270 */
[-C--:B------:R-:W-:Y:S01]  /*17b90*/  FMUL R27, R27, R2.reuse ;  /* 0x000000021b1b7220 */ /* 0x080fe20000400000 */
[----:B0-----:R-:W-:Y:S01]  /*17ba0*/  IADD3 R8, P5, R4, UR5, RZ ;  /* 0x0000000504087c10 */ /* 0x001fe2000ffbe0ff */
[----:B------:R-:W-:Y:S01]  /*17bb0*/  FMUL R28, R28, R2 ;  /* 0x000000021c1c7220 */ /* 0x000fe20000400000 */
[----:B------:R-:W-:-:S02]  /*17bc0*/  F2FP.F16.F32.PACK_AB R26, RZ, R26 ;  /* 0x0000001aff1a723e */ /* 0x000fc400000000ff */
[----:B------:R-:W-:Y:S02]  /*17bd0*/  IADD3.X R9, R5, UR4, RZ, P5, !PT ;  /* 0x0000000405097c10 */ /* 0x000fe4000affe4ff */
[----:B------:R-:W-:Y:S02]  /*17be0*/  F2FP.F16.F32.PACK_AB R27, RZ, R27 ;  /* 0x0000001bff1b723e */ /* 0x000fe400000000ff */
[----:B------:R-:W-:Y:S01]  /*17bf0*/  F2FP.F16.F32.PACK_AB R28, RZ, R28 ;  /* 0x0000001cff1c723e */ /* 0x000fe200000000ff */
[----:B------:R-:W-:Y:S01]  /*17c00*/  @P2 STG.E.U16 desc[UR36][R8.64], R26 ;  /* 0x0000001a08002986 */ /* 0x000fe2000c101524 */
[C---:B------:R-:W-:Y:S02]  /*17c10*/  ISETP.GT.AND P5, PT, R0.reuse, 0x9, P1 ;  /* 0x000000090000780c */ /* 0x040fe40000fa4270 */
[C---:B------:R-:W-:Y:S01]  /*17c20*/  ISETP.GT.AND P2, PT, R0.reuse, 0x8, P0 ;  /* 0x000000080000780c */ /* 0x040fe20000744270 */
[----:B------:R-:W-:Y:S01]  /*17c30*/  @P3 STG.E.U16 desc[UR36][R8.64+0x2], R27 ;  /* 0x0000021b08003986 */ /* 0x000fe2000c101524 */
[-C--:B------:R-:W-:Y:S01]  /*17c40*/  FMUL R29, R29, R2.reuse ;  /* 0x000000021d1d7220 */ /* 0x080fe20000400000 */
[----:B------:R-:W-:Y:S01]  /*17c50*/  ISETP.GT.AND P3, PT, R0, 0x9, P0 ;  /* 0x000000090000780c */ /* 0x000fe20000764270 */
[-C--:B------:R-:W-:Y:S01]  /*17c60*/  FMUL R30, R30, R2.reuse ;  /* 0x000000021e1e7220 */ /* 0x080fe20000400000 */
[----:B------:R-:W-:Y:S01]  /*17c70*/  @P4 STG.E.U16 desc[UR36][R4.64+0x10], R28 ;  /* 0x0000101c04004986 */ /* 0x000fe2000c101524 */
[----:B------:R-:W-:Y:S01]  /*17c80*/  ISETP.GT.AND P4, PT, R0, 0x10, P1 ;  /* 0x000000100000780c */ /* 0x000fe20000f84270 */
[-C--:B------:R-:W-:Y:S01]  /*17c90*/  FMUL R31, R31, R2.reuse ;  /* 0x000000021f1f7220 */ /* 0x080fe20000400000 */
[----:B------:R-:W-:Y:S01]  /*17ca0*/  IADD3 R10, P6, R4, UR5, RZ ;  /* 0x00000005040a7c10 */ /* 0x000fe2000ffde0ff */
[----:B------:R-:W-:Y:S01]  /*17cb0*/  FMUL R32, R32, R2 ;  /* 0x0000000220207220 */ /* 0x000fe20000400000 */
[----:B------:R-:W-:-:S02]  /*17cc0*/  F2FP.F16.F32.PACK_AB R29, RZ, R29 ;  /* 0x0000001dff1d723e */ /* 0x000fc400000000ff */
[----:B------:R-:W-:Y:S02]  /*17cd0*/  F2FP.F16.F32.PACK_AB R30, RZ, R30 ;  /* 0x0000001eff1e723e */ /* 0x000fe400000000ff */
[----:B------:R-:W-:Y:S02]  /*17ce0*/  IADD3.X R11, R5, UR4, RZ, P6, !PT ;  /* 0x00000004050b7c10 */ /* 0x000fe4000b7fe4ff */
[----:B------:R-:W-:Y:S01]  /*17cf0*/  F2FP.F16.F32.PACK_AB R31, RZ, R31 ;  /* 0x0000001fff1f723e */ /* 0x000fe200000000ff */
[----:B------:R-:W-:Y:S01]  /*17d00*/  @P5 STG.E.U16 desc[UR36][R4.64+0x12], R29 ;  /* 0x0000121d04005986 */ /* 0x000fe2000c101524 */
[----:B------:R-:W-:Y:S02]  /*17d10*/  F2FP.F16.F32.PACK_AB R32, RZ, R32 ;  /* 0x00000020ff20723e */ /* 0x000fe400000000ff */
[C---:B------:R-:W-:Y:S01]  /*17d20*/  ISETP.GT.AND P5, PT, R0.reuse, 0x11, P1 ;  /* 0x000000110000780c */ /* 0x040fe20000fa4270 */
[----:B------:R-:W-:Y:S01]  /*17d30*/  @P2 STG.E.U16 desc[UR36][R10.64+0x10], R30 ;  /* 0x0000101e0a002986 */ /* 0x000fe2000c101524 */
[----:B------:R-:W-:Y:S01]  /*17d40*/  ISETP.GT.AND P2, PT, R0, 0x10, P0 ;  /* 0x000000100000780c */ /* 0x000fe20000744270 */
[----:B------:R-:W-:-:S02]  /*17d50*/  FMUL R33, R33, R2 ;  /* 0x0000000221217220 */ /* 0x000fc40000400000 */
[----:B------:R-:W-:Y:S01]  /*17d60*/  @P3 STG.E.U16 desc[UR36][R6.64+0x12], R31 ;  /* 0x0000121f06003986 */ /* 0x000fe2000c101524 */
[----:B------:R-:W-:Y:S01]  /*17d70*/  ISETP.GT.AND P3, PT, R0, 0x11, P0 ;  /* 0x000000110000780c */ /* 0x000fe20000764270 */
[-C--:B------:R-:W-:Y:S02]  /*17d80*/  FMUL R34, R34, R2.reuse ;  /* 0x0000000222227220 */ /* 0x080fe40000400000 */
[----:B------:R-:W-:Y:S01]  /*17d90*/  @P4 STG.E.U16 desc[UR36][R4.64+0x20], R32 ;  /* 0x0000202004004986 */ /* 0x000fe2000c101524 */
[----:B------:R-:W-:Y:S01]  /*17da0*/  ISETP.GT.AND P4, PT, R0, 0x18, P1 ;  /* 0x000000180000780c */ /* 0x000fe20000f84270 */
[-C--:B------:R-:W-:Y:S01]  /*17db0*/  FMUL R35, R35, R2.reuse ;  /* 0x0000000223237220 */ /* 0x080fe20000400000 */
[----:B------:R-:W-:Y:S01]  /*17dc0*/  FMUL R36, R36, R2 ;  /* 0x0000000224247220 */ /* 0x000fe20000400000 */
[----:B------:R-:W-:Y:S02]  /*17dd0*/  F2FP.F16.F32.PACK_AB R33, RZ, R33 ;  /* 0x00000021ff21723e */ /* 0x000fe400000000ff */
[----:B------:R-:W-:-:S02]  /*17de0*/  F2FP.F16.F32.PACK_AB R34, RZ, R34 ;  /* 0x00000022ff22723e */ /* 0x000fc400000000ff */
[----:B------:R-:W-:Y:S01]  /*17df0*/  F2FP.F16.F32.PACK_AB R35, RZ, R35 ;  /* 0x00000023ff23723e */ /* 0x000fe200000000ff */
[----:B------:R-:W-:Y:S01]  /*17e00*/  @P5 STG.E.U16 desc[UR36][R4.64+0x22], R33 ;  /* 0x0000222104005986 */ /* 0x000fe2000c101524 */
[----:B------:R-:W-:Y:S02]  /*17e10*/  F2FP.F16.F32.PACK_AB R36, RZ, R36 ;  /* 0x00000024ff24723e */ /* 0x000fe400000000ff */
[C---:B------:R-:W-:Y:S01]  /*17e20*/  ISETP.GT.AND P5, PT, R0.reuse, 0x19, P1 ;  /* 0x000000190000780c */ /* 0x040fe20000fa4270 */
[----:B------:R-:W-:Y:S01]  /*17e30*/  @P2 STG.E.U16 desc[UR36][R6.64+0x20], R34 ;  /* 0x0000202206002986 */ /* 0x000fe2000c101524 */
[C---:B------:R-:W-:Y:S01]  /*17e40*/  ISETP.GT.AND P2, PT, R0.reuse, 0x18, P0 ;  /* 0x000000180000780c */ /* 0x040fe20000744270 */
[-C--:B------:R-:W-:Y:S02]  /*17e50*/  FMUL R37, R37, R2.reuse ;  /* 0x0000000225257220 */ /* 0x080fe40000400000 */
[----:B------:R-:W-:Y:S01]  /*17e60*/  @P3 STG.E.U16 desc[UR36][R6.64+0x22], R35 ;  /* 0x0000222306003986 */ /* 0x000fe2000c101524 */
[----:B------:R-:W-:Y:S01]  /*17e70*/  ISETP.GT.AND P3, PT, R0, 0x19, P0 ;  /* 0x000000190000780c */ /* 0x000fe20000764270 */
[----:B------:R-:W-:-:S02]  /*17e80*/  FMUL R38, R38, R2 ;  /* 0x0000000226267220 */ /* 0x000fc40000400000 */
[----:B------:R-:W-:Y:S01]  /*17e90*/  @P4 STG.E.U16 desc[UR36][R4.64+0x30], R36 ;  /* 0x0000302404004986 */ /* 0x000fe2000c101524 */
[----:B------:R-:W-:Y:S01]  /*17ea0*/  ISETP.GT.AND P4, PT, R0, 0x20, P1 ;  /* 0x000000200000780c */ /* 0x000fe20000f84270 */
[-C--:B------:R-:W-:Y:S01]  /*17eb0*/  FMUL R39, R39, R2.reuse ;  /* 0x0000000227277220 */ /* 0x080fe20000400000 */
[----:B------:R-:W-:Y:S01]  /*17ec0*/  FMUL R40, R40, R2 ;  /* 0x0000000228287220 */ /* 0x000fe20000400000 */
[----:B------:R-:W-:Y:S02]  /*17ed0*/  F2FP.F16.F32.PACK_AB R37, RZ, R37 ;  /* 0x00000025ff25723e */ /* 0x000fe400000000ff */
[----:B------:R-:W-:Y:S02]  /*17ee0*/  F2FP.F16.F32.PACK_AB R38, RZ, R38 ;  /* 0x00000026ff26723e */ /* 0x000fe400000000ff */
[----:B------:R-:W-:Y:S01]  /*17ef0*/  F2FP.F16.F32.PACK_AB R39, RZ, R39 ;  /* 0x00000027ff27723e */ /* 0x000fe200000000ff */
[----:B------:R-:W-:Y:S01]  /*17f00*/  @P5 STG.E.U16 desc[UR36][R4.64+0x32], R37 ;  /* 0x0000322504005986 */ /* 0x000fe2000c101524 */
[----:B------:R-:W-:-:S02]  /*17f10*/  F2FP.F16.F32.PACK_AB R40, RZ, R40 ;  /* 0x00000028ff28723e */ /* 0x000fc400000000ff */
[C---:B------:R-:W-:Y:S01]  /*17f20*/  ISETP.GT.AND P5, PT, R0.reuse, 0x21, P1 ;  /* 0x000000210000780c */ /* 0x040fe20000fa4270 */
[----:B------:R-:W-:Y:S01]  /*17f30*/  @P2 STG.E.U16 desc[UR36][R6.64+0x30], R38 ;  /* 0x0000302606002986 */ /* 0x000fe2000c101524 */
[C---:B------:R-:W-:Y:S01]  /*17f40*/  ISETP.GT.AND P2, PT, R0.reuse, 0x20, P0 ;  /* 0x000000200000780c */ /* 0x040fe20000744270 */
[-C--:B------:R-:W-:Y:S02]  /*17f50*/  FMUL R41, R41, R2.reuse ;  /* 0x0000000229297220 */ /* 0x080fe40000400000 */
[----:B------:R-:W-:Y:S01]  /*17f60*/  @P3 STG.E.U16 desc[UR36][R6.64+0x32], R39 ;  /* 0x0000322706003986 */ /* 0x000fe2000c101524 */
[----:B------:R-:W-:Y:S01]  /*17f70*/  ISETP.GT.AND P3, PT, R0, 0x21, P0 ;  /* 0x000000210000780c */ /* 0x000fe20000764270 */
[-C--:B------:R-:W-:Y:S02]  /*17f80*/  FMUL R42, R42, R2.reuse ;  /* 0x000000022a2a7220 */ /* 0x080fe40000400000 */
[----:B------:R-:W-:Y:S01]  /*17f90*/  @P4 STG.E.U16 desc[UR36][R4.64+0x40], R40 ;  /* 0x0000402804004986 */ /* 0x000fe2000c101524 */
[----:B------:R-:W-:Y:S01]  /*17fa0*/  ISETP.GT.AND P4, PT, R0, 0x28, P1 ;  /* 0x000000280000780c */ /* 0x000fe20000f84270 */
[-C--:B------:R-:W-:Y:S01]  /*17fb0*/  FMUL R43, R43, R2.reuse ;  /* 0x000000022b2b7220 */ /* 0x080fe20000400000 */
[----:B------:R-:W-:Y:S01]  /*17fc0*/  FMUL R44, R44, R2 ;  /* 0x000000022c2c7220 */ /* 0x000fe20000400000 */
[----:B------:R-:W-:-:S02]  /*17fd0*/  F2FP.F16.F32.PACK_AB R41, RZ, R41 ;  /* 0x00000029ff29723e */ /* 0x000fc400000000ff */
[----:B------:R-:W-:Y:S02]  /*17fe0*/  F2FP.F16.F32.PACK_AB R42, RZ, R42 ;  /* 0x0000002aff2a723e */ /* 0x000fe400000000ff */
        /* <DEDUP_REMOVED lines=357> */
[----:B------:R-:W-:Y:S01]  /*19640*/  ISETP.GT.AND P2, PT, R0, 0xd8, P0 ;  /* 0x000000d80000780c */ /* 0x000fe20000744270 */
[-C--:B------:R-:W-:Y:S02]  /*19650*/  FMUL R133, R133, R2.reuse ;  /* 0x0000000285857220 */ /* 0x080fe40000400000 */
[----:B------:R-:W-:Y:S01]  /*19660*/  @P3 STG.E.U16 desc[UR36][R6.64+0x1a2], R131 ;  /* 0x0001a28306003986 */ /* 0x000fe2000c101524 */
[----:B------:R-:W-:-:S03]  /*19670*/  FMUL R134, R134, R2 ;  /* 0x0000000286867220 */ /* 0x000fc60000400000 */
[----:B------:R-:W-:Y:S01]  /*19680*/  @P4 STG.E.U16 desc[UR36][R4.64+0x1b0], R132 ;  /* 0x0001b08404004986 */ /* 0x000fe2000c101524 */
[C---:B------:R-:W-:Y:S01]  /*19690*/  ISETP.GT.AND P4, PT, R0.reuse, 0xd9, P0 ;  /* 0x000000d90000780c */ /* 0x040fe20000784270 */
[----:B------:R-:W-:Y:S01]  /*196a0*/  FMUL R135, R135, R2 ;  /* 0x0000000287877220 */ /* 0x000fe20000400000 */
[----:B------:R-:W-:Y:S02]  /*196b0*/  F2FP.F16.F32.PACK_AB R133, RZ, R133 ;  /* 0x00000085ff85723e */ /* 0x000fe400000000ff */
[----:B------:R-:W-:Y:S02]  /*196c0*/  F2FP.F16.F32.PACK_AB R134, RZ, R134 ;  /* 0x00000086ff86723e */ /* 0x000fe400000000ff */
[----:B------:R-:W-:Y:S01]  /*196d0*/  F2FP.F16.F32.PACK_AB R135, RZ, R135 ;  /* 0x00000087ff87723e */ /* 0x000fe200000000ff */
[----:B------:R-:W-:Y:S01]  /*196e0*/  @P5 STG.E.U16 desc[UR36][R4.64+0x1b2], R133 ;  /* 0x0001b28504005986 */ /* 0x000fe2000c101524 */
[----:B------:R-:W-:-:S03]  /*196f0*/  ISETP.GT.AND P5, PT, R0, 0xe0, P1 ;  /* 0x000000e00000780c */ /* 0x000fc60000fa4270 */
[----:B------:R-:W-:Y:S01]  /*19700*/  @P2 STG.E.U16 desc[UR36][R6.64+0x1b0], R134 ;  /* 0x0001b08606002986 */ /* 0x000fe2000c101524 */
[----:B------:R-:W-:Y:S01]  /*19710*/  ISETP.GT.AND P2, PT, R0, 0xe1, P1 ;  /* 0x000000e10000780c */ /* 0x000fe20000f44270 */
[-C--:B------:R-:W-:Y:S01]  /*19720*/  FMUL R136, R136, R2.reuse ;  /* 0x0000000288887220 */ /* 0x080fe20000400000 */
[C---:B------:R-:W-:Y:S01]  /*19730*/  ISETP.GT.AND P3, PT, R0.reuse, 0xe0, P0 ;  /* 0x000000e00000780c */ /* 0x040fe20000764270 */
[----:B------:R-:W-:Y:S01]  /*19740*/  @P4 STG.E.U16 desc[UR36][R6.64+0x1b2], R135 ;  /* 0x0001b28706004986 */ /* 0x000fe2000c101524 */
[-C--:B------:R-:W-:Y:S01]  /*19750*/  FMUL R137, R137, R2.reuse ;  /* 0x0000000289897220 */ /* 0x080fe20000400000 */
[----:B------:R-:W-:Y:S01]  /*19760*/  ISETP.GT.AND P4, PT, R0, 0xe1, P0 ;  /* 0x000000e10000780c */ /* 0x000fe20000784270 */
[-C--:B------:R-:W-:Y:S01]  /*19770*/  FMUL R138, R138, R2.reuse ;  /* 0x000000028a8a7220 */ /* 0x080fe20000400000 */
[----:B------:R-:W-:Y:S01]  /*19780*/  FMUL R139, R139, R2 ;  /* 0x000000028b8b7220 */ /* 0x000fe20000400000 */
[----:B------:R-:W-:Y:S02]  /*19790*/  F2FP.F16.F32.PACK_AB R136, RZ, R136 ;  /* 0x00000088ff88723e */ /* 0x000fe400000000ff */
[----:B------:R-:W-:-:S02]  /*197a0*/  F2FP.F16.F32.PACK_AB R137, RZ, R137 ;  /* 0x00000089ff89723e */ /* 0x000fc400000000ff */
[----:B------:R-:W-:Y:S02]  /*197b0*/  F2FP.F16.F32.PACK_AB R138, RZ, R138 ;  /* 0x0000008aff8a723e */ /* 0x000fe400000000ff */
[----:B------:R-:W-:Y:S01]  /*197c0*/  F2FP.F16.F32.PACK_AB R139, RZ, R139 ;  /* 0x0000008bff8b723e */ /* 0x000fe200000000ff */
[----:B------:R-:W-:Y:S01]  /*197d0*/  @P5 STG.E.U16 desc[UR36][R4.64+0x1c0], R136 ;  /* 0x0001c08804005986 */ /* 0x000fe2000c101524 */
[----:B------:R-:W-:-:S03]  /*197e0*/  ISETP.GT.AND P5, PT, R0, 0xe9, P1 ;  /* 0x000000e90000780c */ /* 0x000fc60000fa4270 */
[----:B------:R-:W-:Y:S01]  /*197f0*/  @P2 STG.E.U16 desc[UR36][R4.64+0x1c2], R137 ;  /* 0x0001c28904002986 */ /* 0x000fe2000c101524 */
[C---:B------:R-:W-:Y:S02]  /*19800*/  ISETP.GT.AND P2, PT, R0.reuse, 0xe8, P1 ;  /* 0x000000e80000780c */ /* 0x040fe40000f44270 */
[C---:B------:R-:W-:Y:S01]  /*19810*/  ISETP.GT.AND P6, PT, R0.reuse, 0xe8, P0 ;  /* 0x000000e80000780c */ /* 0x040fe200007c4270 */
[----:B------:R-:W-:Y:S01]  /*19820*/  @P3 STG.E.U16 desc[UR36][R6.64+0x1c0], R138 ;  /* 0x0001c08a06003986 */ /* 0x000fe2000c101524 */
[----:B------:R-:W-:Y:S01]  /*19830*/  ISETP.GT.AND P3, PT, R0, 0xe9, P0 ;  /* 0x000000e90000780c */ /* 0x000fe20000764270 */
[-C--:B------:R-:W-:Y:S01]  /*19840*/  FMUL R140, R140, R2.reuse ;  /* 0x000000028c8c7220 */ /* 0x080fe20000400000 */
[-C--:B------:R-:W-:Y:S01]  /*19850*/  FMUL R141, R141, R2.reuse ;  /* 0x000000028d8d7220 */ /* 0x080fe20000400000 */
[----:B------:R-:W-:Y:S01]  /*19860*/  @P4 STG.E.U16 desc[UR36][R6.64+0x1c2], R139 ;  /* 0x0001c28b06004986 */ /* 0x000fe2000c101524 */
[----:B------:R-:W-:Y:S01]  /*19870*/  ISETP.GT.AND P4, PT, R0, 0xf0, P1 ;  /* 0x000000f00000780c */ /* 0x000fe20000f84270 */
[-C--:B------:R-:W-:Y:S01]  /*19880*/  FMUL R142, R142, R2.reuse ;  /* 0x000000028e8e7220 */ /* 0x080fe20000400000 */
[-C--:B------:R-:W-:Y:S01]  /*19890*/  FMUL R143, R143, R2.reuse ;  /* 0x000000028f8f7220 */ /* 0x080fe20000400000 */
[----:B------:R-:W-:Y:S01]  /*198a0*/  FMUL R144, R144, R2 ;  /* 0x0000000290907220 */ /* 0x000fe20000400000 */
[----:B------:R-:W-:-:S02]  /*198b0*/  F2FP.F16.F32.PACK_AB R140, RZ, R140 ;  /* 0x0000008cff8c723e */ /* 0x000fc400000000ff */
[----:B------:R-:W-:Y:S02]  /*198c0*/  F2FP.F16.F32.PACK_AB R141, RZ, R141 ;  /* 0x0000008dff8d723e */ /* 0x000fe400000000ff */
[----:B------:R-:W-:Y:S02]  /*198d0*/  F2FP.F16.F32.PACK_AB R142, RZ, R142 ;  /* 0x0000008eff8e723e */ /* 0x000fe400000000ff */
[----:B------:R-:W-:Y:S02]  /*198e0*/  F2FP.F16.F32.PACK_AB R143, RZ, R143 ;  /* 0x0000008fff8f723e */ /* 0x000fe400000000ff */
[----:B------:R-:W-:Y:S01]  /*198f0*/  F2FP.F16.F32.PACK_AB R144, RZ, R144 ;  /* 0x00000090ff90723e */ /* 0x000fe200000000ff */
[----:B------:R-:W-:Y:S01]  /*19900*/  @P2 STG.E.U16 desc[UR36][R4.64+0x1d0], R140 ;  /* 0x0001d08c04002986 */ /* 0x000fe2000c101524 */
[----:B------:R-:W-:-:S03]  /*19910*/  ISETP.GT.AND P2, PT, R0, 0xf1, P1 ;  /* 0x000000f10000780c */ /* 0x000fc60000f44270 */
[----:B------:R-:W-:Y:S01]  /*19920*/  @P5 STG.E.U16 desc[UR36][R4.64+0x1d2], R141 ;  /* 0x0001d28d04005986 */ /* 0x000fe2000c101524 */
[----:B------:R-:W-:-:S03]  /*19930*/  ISETP.GT.AND P5, PT, R0, 0xf0, P0 ;  /* 0x000000f00000780c */ /* 0x000fc600007a4270 */
[----:B------:R-:W-:Y:S01]  /*19940*/  @P6 STG.E.U16 desc[UR36][R6.64+0x1d0], R142 ;  /* 0x0001d08e06006986 */ /* 0x000fe2000c101524 */
[----:B------:R-:W-:-:S03]  /*19950*/  FMUL R145, R145, R2 ;  /* 0x0000000291917220 */ /* 0x000fc60000400000 */
[----:B------:R-:W-:Y:S01]  /*19960*/  @P3 STG.E.U16 desc[UR36][R6.64+0x1d2], R143 ;  /* 0x0001d28f06003986 */ /* 0x000fe2000c101524 */
[----:B------:R-:W-:-:S03]  /*19970*/  ISETP.GT.AND P3, PT, R0, 0xf8, P1 ;  /* 0x000000f80000780c */ /* 0x000fc60000f64270 */
[----:B------:R-:W-:Y:S01]  /*19980*/  @P4 STG.E.U16 desc[UR36][R4.64+0x1e0], R144 ;  /* 0x0001e09004004986 */ /* 0x000fe2000c101524 */
[----:B------:R-:W-:Y:S01]  /*19990*/  ISETP.GT.AND P4, PT, R0, 0xf1, P0 ;  /* 0x000000f10000780c */ /* 0x000fe20000784270 */
[-C--:B------:R-:W-:Y:S01]  /*199a0*/  FMUL R146, R146, R2.reuse ;  /* 0x0000000292927220 */ /* 0x080fe20000400000 */
[C---:B------:R-:W-:Y:S01]  /*199b0*/  ISETP.GT.AND P1, PT, R0.reuse, 0xf9, P1 ;  /* 0x000000f90000780c */ /* 0x040fe20000f24270 */
[-C--:B------:R-:W-:Y:S01]  /*199c0*/  FMUL R147, R147, R2.reuse ;  /* 0x0000000293937220 */ /* 0x080fe20000400000 */
[----:B------:R-:W-:Y:S01]  /*199d0*/  ISETP.GT.AND P6, PT, R0, 0xf8, P0 ;  /* 0x000000f80000780c */ /* 0x000fe200007c4270 */
[-C--:B------:R-:W-:Y:S01]  /*199e0*/  FMUL R148, R148, R2.reuse ;  /* 0x0000000294947220 */ /* 0x080fe20000400000 */
[----:B------:R-:W-:Y:S01]  /*199f0*/  FMUL R149, R149, R2 ;  /* 0x0000000295957220 */ /* 0x000fe20000400000 */
[----:B------:R-:W-:Y:S02]  /*19a00*/  F2FP.F16.F32.PACK_AB R145, RZ, R145 ;  /* 0x00000091ff91723e */ /* 0x000fe400000000ff */
[----:B------:R-:W-:-:S02]  /*19a10*/  F2FP.F16.F32.PACK_AB R146, RZ, R146 ;  /* 0x00000092ff92723e */ /* 0x000fc400000000ff */
[----:B------:R-:W-:Y:S02]  /*19a20*/  ISETP.GT.AND P0, PT, R0, 0xf9, P0 ;  /* 0x000000f90000780c */ /* 0x000fe40000704270 */
[----:B------:R-:W-:Y:S01]  /*19a30*/  F2FP.F16.F32.PACK_AB R147, RZ, R147 ;  /* 0x00000093ff93723e */ /* 0x000fe200000000ff */
[----:B------:R-:W-:Y:S01]  /*19a40*/  FMUL R150, R150, R2 ;  /* 0x0000000296967220 */ /* 0x000fe20000400000 */
[----:B------:R-:W-:Y:S02]  /*19a50*/  F2FP.F16.F32.PACK_AB R148, RZ, R148 ;  /* 0x00000094ff94723e */ /* 0x000fe400000000ff */
[----:B------:R-:W-:Y:S01]  /*19a60*/  F2FP.F16.F32.PACK_AB R149, RZ, R149 ;  /* 0x00000095ff95723e */ /* 0x000fe200000000ff */
[----:B------:R-:W-:Y:S01]  /*19a70*/  FMUL R151, R151, R2 ;  /* 0x0000000297977220 */ /* 0x000fe20000400000 */
[----:B------:R-:W-:Y:S01]  /*19a80*/  @P2 STG.E.U16 desc[UR36][R4.64+0x1e2], R145 ;  /* 0x0001e29104002986 */ /* 0x000fe2000c101524 */
[----:B------:R-:W-:-:S03]  /*19a90*/  F2FP.F16.F32.PACK_AB R150, RZ, R150 ;  /* 0x00000096ff96723e */ /* 0x000fc600000000ff */
[----:B------:R-:W-:Y:S01]  /*19aa0*/  @P5 STG.E.U16 desc[UR36][R6.64+0x1e0], R146 ;  /* 0x0001e09206005986 */ /* 0x000fe2000c101524 */
[----:B------:R-:W-:-:S03]  /*19ab0*/  F2FP.F16.F32.PACK_AB R151, RZ, R151 ;  /* 0x00000097ff97723e */ /* 0x000fc600000000ff */
[----:B------:R-:W-:Y:S04]  /*19ac0*/  @P4 STG.E.U16 desc[UR36][R6.64+0x1e2], R147 ;  /* 0x0001e29306004986 */ /* 0x000fe8000c101524 */
[----:B------:R-:W-:Y:S04]  /*19ad0*/  @P3 STG.E.U16 desc[UR36][R4.64+0x1f0], R148 ;  /* 0x0001f09404003986 */ /* 0x000fe8000c101524 */
[----:B------:R0:W-:Y:S02]  /*19ae0*/  @P1 STG.E.U16 desc[UR36][R4.64+0x1f2], R149 ;  /* 0x0001f29504001986 */ /* 0x0001e4000c101524 */
[----:B0-----:R-:W-:Y:S01]  /*19af0*/  @P6 IMAD.MOV.U32 R4, RZ, RZ, R6 ;  /* 0x000000ffff046224 */ /* 0x001fe200078e0006 */
[----:B------:R-:W-:-:S05]  /*19b00*/  @P6 MOV R5, R7 ;  /* 0x0000000700056202 */ /* 0x000fca0000000f00 */
[----:B------:R0:W-:Y:S04]  /*19b10*/  @P6 STG.E.U16 desc[UR36][R4.64+0x1f0], R150 ;  /* 0x0001f09604006986 */ /* 0x0001e8000c101524 */
[----:B------:R0:W-:Y:S02]  /*19b20*/  @P0 STG.E.U16 desc[UR36][R6.64+0x1f2], R151 ;  /* 0x0001f29706000986 */ /* 0x0001e4000c101524 */
.L_x_542:
[----:B------:R-:W-:Y:S05]  /*19b30*/  BSYNC B0 ;  /* 0x0000000000007941 */ /* 0x000fea0003800000 */
.L_x_34:
[----:B0-----:R-:W2:Y:S04]  /*19b40*/  LDL.LU R5, [R1+0x200] ;  /* 0x0002000001057983 */ /* 0x001ea80000300800 */
[----:B------:R-:W2:Y:S01]  /*19b50*/  LDL.LU R4, [R1+0x204] ;  /* 0x0002040001047983 */ /* 0x000ea20000300800 */
[----:B------:R-:W-:Y:S01]  /*19b60*/  ULDC UR4, c[0x0][0xc] ;  /* 0x0000030000047ab9 */ /* 0x000fe20000000800 */
[----:B------:R-:W-:Y:S01]  /*19b70*/  ULDC UR5, c[0x0][0x10] ;  /* 0x0000040000057ab9 */ /* 0x000fe20000000800 */
[----:B-----5:R-:W2:Y:S01]  /*19b80*/  LDC R3, c[0x0][0x14] ;  /* 0x00000500ff037b82 */ /* 0x020ea20000000800 */
[----:B------:R-:W-:Y:S01]  /*19b90*/  UIMAD.WIDE.U32 UR4, UR4, UR5, URZ ;  /* 0x00000005040472a5 */ /* 0x000fe2000f8e003f */
[----:B----4-:R-:W-:Y:S01]  /*19ba0*/  PRMT R0, RZ, 0x7610, R0 ;  /* 0x00007610ff007816 */ /* 0x010fe20000000000 */
[----:B------:R-:W-:Y:S01]  /*19bb0*/  UMOV UR42, 0xffffffff ;  /* 0xffffffff002a7882 */ /* 0x000fe20000000000 */
[----:B------:R-:W-:-:S03]  /*19bc0*/  UMOV UR43, 0xffffffff ;  /* 0xffffffff002b7882 */ /* 0x000fc60000000000 */
[----:B--2---:R-:W-:-:S04]  /*19bd0*/  IMAD.WIDE.U32 R4, R3, UR4, R4 ;  /* 0x0000000403047c25 */ /* 0x004fc8000f8e0004 */
[----:B------:R-:W-:Y:S01]  /*19be0*/  IMAD R3, R3, UR5, RZ ;  /* 0x0000000503037c24 */ /* 0x000fe2000f8e02ff */
[----:B------:R-:W-:Y:S01]  /*19bf0*/  ULDC.64 UR4, c[0x0][0x650] ;  /* 0x0001940000047ab9 */ /* 0x000fe20000000a00 */
[----:B------:R-:W-:Y:S01]  /*19c00*/  IMAD.MOV.U32 R7, RZ, RZ, R4 ;  /* 0x000000ffff077224 */ /* 0x000fe200078e0004 */
[----:B------:R-:W-:Y:S01]  /*19c10*/  ISETP.GE.U32.AND P0, PT, R4, UR4, PT ;  /* 0x0000000404007c0c */ /* 0x000fe2000bf06070 */
[----:B------:R-:W-:-:S05]  /*19c20*/  IMAD.IADD R6, R5, 0x1, R3 ;  /* 0x0000000105067824 */ /* 0x000fca00078e0203 */
[----:B------:R0:W-:Y:S01]  /*19c30*/  STL [R1+0x200], R6 ;  /* 0x0002000601007387 */ /* 0x0001e20000100800 */
[----:B------:R-:W-:-:S03]  /*19c40*/  ISETP.GE.U32.AND.EX P0, PT, R6, UR5, PT, P0 ;  /* 0x0000000506007c0c */ /* 0x000fc6000bf06100 */
[----:B------:R0:W-:Y:S10]  /*19c50*/  STL [R1+0x204], R7 ;  /* 0x0002040701007387 */ /* 0x0001f40000100800 */
[----:B0-----:R-:W-:Y:S05]  /*19c60*/  @P0 BRA `(.L_x_543) ;  /* 0x0000000400880947 */ /* 0x001fea0003800000 */
[----:B------:R-:W0:Y:S01]  /*19c70*/  S2UR UR6, SR_CTAID.X ;  /* 0x00000000000679c3 */ /* 0x000e220000002500 */
[----:B------:R-:W-:Y:S01]  /*19c80*/  ULDC.64 UR12, c[0x0][0x628] ;  /* 0x00018a00000c7ab9 */ /* 0x000fe20000000a00 */
[----:B------:R-:W-:Y:S01]  /*19c90*/  ULDC UR4, c[0x0][0x150] ;  /* 0x0000540000047ab9 */ /* 0x000fe20000000800 */
[----:B------:R-:W-:Y:S01]  /*19ca0*/  ISETP.NE.U32.AND P0, PT, RZ, UR12, PT ;  /* 0x0000000cff007c0c */ /* 0x000fe2000bf05070 */
[----:B------:R-:W-:Y:S01]  /*19cb0*/  ULDC UR15, c[0x0][0x630] ;  /* 0x00018c00000f7ab9 */ /* 0x000fe20000000800 */
[C---:B------:R-:W-:Y:S01]  /*19cc0*/  R2UR UR16, R7.reuse ;  /* 0x00000000071072ca */ /* 0x040fe200000e0000 */
[----:B------:R-:W-:Y:S01]  /*19cd0*/  ULDC UR19, c[0x0][0x154] ;  /* 0x0000550000137ab9 */ /* 0x000fe20000000800 */
[----:B------:R-:W-:Y:S01]  /*19ce0*/  ISETP.NE.AND.EX P0, PT, RZ, UR13, PT, P0 ;  /* 0x0000000dff007c0c */ /* 0x000fe2000bf05300 */
[----:B------:R-:W2:Y:S01]  /*19cf0*/  S2UR UR18, SR_CTAID.Y ;  /* 0x00000000001279c3 */ /* 0x000ea20000002600 */
[----:B------:R-:W-:Y:S02]  /*19d00*/  R2UR UR17, R6 ;  /* 0x00000000061172ca */ /* 0x000fe400000e0000 */
[----:B------:R-:W-:-:S02]  /*19d10*/  R2UR UR10, R7 ;  /* 0x00000000070a72ca */ /* 0x000fc400000e0000 */
[----:B------:R-:W-:Y:S02]  /*19d20*/  R2UR UR11, R6 ;  /* 0x00000000060b72ca */ /* 0x000fe400000e0000 */
[----:B0-----:R-:W-:-:S05]  /*19d30*/  I2FP.F32.U32 R0, UR6 ;  /* 0x0000000600007c45 */ /* 0x001fca0008201000 */
[----:B------:R-:W-:-:S04]  /*19d40*/  FMUL R0, R0, UR4 ;  /* 0x0000000400007c20 */ /* 0x000fc80008400000 */
[----:B------:R0:W4:Y:S01]  /*19d50*/  F2I.U32.TRUNC.NTZ R3, R0 ;  /* 0x0000000000037305 */ /* 0x000122000020f000 */
[----:B--2---:R-:W-:Y:S05]  /*19d60*/  @!P0 BRA `(.L_x_544) ;  /* 0x0000000000308947 */ /* 0x004fea0003800000 */
        /* <DEDUP_REMOVED lines=12> */
.L_x_544:
[----:B------:R-:W-:Y:S01]  /*19e30*/  USHF.R.U64 UR43, UR10, UR15, UR11 ;  /* 0x0000000f0a2b7299 */ /* 0x000fe2000800120b */
[----:B0-----:R-:W-:Y:S01]  /*19e40*/  I2FP.F32.U32 R0, UR18 ;  /* 0x0000001200007c45 */ /* 0x001fe20008201000 */
[----:B------:R-:W-:Y:S02]  /*19e50*/  USHF.R.U32.HI UR4, URZ, UR15, UR11 ;  /* 0x0000000f3f047299 */ /* 0x000fe4000801160b */
[----:B------:R-:W-:Y:S02]  /*19e60*/  UIADD3 UR10, UP0, URZ, -UR43, URZ ;  /* 0x8000002b3f0a7290 */ /* 0x000fe4000ff1e03f */
[----:B------:R-:W-:Y:S01]  /*19e70*/  FMUL R0, R0, UR19 ;  /* 0x0000001300007c20 */ /* 0x000fe20008400000 */
[----:B------:R-:W-:Y:S01]  /*19e80*/  ULDC.64 UR12, c[0x0][0x620] ;  /* 0x00018800000c7ab9 */ /* 0x000fe20000000a00 */
[----:B------:R-:W-:Y:S01]  /*19e90*/  UIADD3.X UR4, URZ, ~UR4, URZ, UP0, !UPT ;  /* 0x800000043f047290 */ /* 0x000fe200087fe43f */
[----:B------:R-:W-:Y:S01]  /*19ea0*/  UMOV UR8, UR16 ;  /* 0x0000001000087c82 */ /* 0x000fe20008000000 */
[----:B------:R-:W-:-:S02]  /*19eb0*/  UMOV UR9, UR17 ;  /* 0x0000001100097c82 */ /* 0x000fc40008000000 */
[----:B------:R-:W-:Y:S01]  /*19ec0*/  UIMAD UR4, UR4, UR12, URZ ;  /* 0x0000000c040472a4 */ /* 0x000fe2000f8e023f */
[----:B------:R-:W0:Y:S01]  /*19ed0*/  F2I.U32.TRUNC.NTZ R0, R0 ;  /* 0x0000000000007305 */ /* 0x000e22000020f000 */
[----:B------:R-:W-:Y:S01]  /*19ee0*/  UIMAD.WIDE.U32 UR8, UR10, UR12, UR8 ;  /* 0x0000000c0a0872a5 */ /* 0x000fe2000f8e0008 */
[----:B----4-:R-:W-:Y:S01]  /*19ef0*/  R2UR UR12, R3 ;  /* 0x00000000030c72ca */ /* 0x010fe200000e0000 */
[----:B------:R-:W-:Y:S01]  /*19f00*/  UIMAD UR10, UR10, UR13, UR4 ;  /* 0x0000000d0a0a72a4 */ /* 0x000fe2000f8e0204 */
[----:B------:R-:W-:Y:S01]  /*19f10*/  ULDC UR11, c[0x0][0x618] ;  /* 0x00018600000b7ab9 */ /* 0x000fe20000000800 */
[----:B------:R-:W-:Y:S02]  /*19f20*/  ULDC UR21, c[0x0][0x658] ;  /* 0x0001960000157ab9 */ /* 0x000fe40000000800 */
[----:B------:R-:W-:Y:S01]  /*19f30*/  UIADD3 UR9, UR9, UR10, URZ ;  /* 0x0000000a09097290 */ /* 0x000fe2000fffe03f */
[----:B------:R-:W-:Y:S01]  /*19f40*/  UMOV UR15, 0xffffffff ;  /* 0xffffffff000f7882 */ /* 0x000fe20000000000 */
[----:B------:R-:W-:Y:S01]  /*19f50*/  ULDC.64 UR4, c[0x0][0x640] ;  /* 0x0001900000047ab9 */ /* 0x000fe20000000a00 */
[----:B------:R-:W-:Y:S01]  /*19f60*/  USHF.L.U32 UR15, UR15, UR21, URZ ;  /* 0x000000150f0f7299 */ /* 0x000fe2000800063f */
[----:B------:R-:W-:Y:S01]  /*19f70*/  ISETP.NE.U32.AND P0, PT, RZ, UR4, PT ;  /* 0x00000004ff007c0c */ /* 0x000fe2000bf05070 */
[----:B------:R-:W-:-:S02]  /*19f80*/  USHF.R.U64 UR16, UR8, UR11, UR9 ;  /* 0x0000000b08107299 */ /* 0x000fc40008001209 */
[----:B------:R-:W-:Y:S01]  /*19f90*/  USHF.R.U32.HI UR8, URZ, UR11, UR9 ;  /* 0x0000000b3f087299 */ /* 0x000fe20008011609 */
[----:B0-----:R-:W-:Y:S01]  /*19fa0*/  R2UR UR14, R0 ;  /* 0x00000000000e72ca */ /* 0x001fe200000e0000 */
[----:B------:R-:W-:Y:S01]  /*19fb0*/  ULDC UR17, c[0x0][0x608] ;  /* 0x0001820000117ab9 */ /* 0x000fe20000000800 */
[----:B------:R-:W-:Y:S01]  /*19fc0*/  ULOP3.LUT UR41, URZ, UR15, URZ, 0x33, !UPT ;  /* 0x0000000f3f297292 */ /* 0x000fe2000f8e333f */
[----:B------:R-:W-:Y:S01]  /*19fd0*/  ISETP.NE.AND.EX P0, PT, RZ, UR5, PT, P0 ;  /* 0x00000005ff007c0c */ /* 0x000fe2000bf05300 */
[----:B------:R-:W-:Y:S02]  /*19fe0*/  USHF.R.U64 UR15, UR16, UR17, UR8 ;  /* 0x00000011100f7299 */ /* 0x000fe40008001208 */
[----:B------:R-:W-:Y:S02]  /*19ff0*/  USHF.R.U32.HI UR8, URZ, UR17, UR8 ;  /* 0x000000113f087299 */ /* 0x000fe40008011608 */
[----:B------:R-:W-:Y:S02]  /*1a000*/  UIADD3 UR12, -UR12, URZ, URZ ;  /* 0x0000003f0c0c7290 */ /* 0x000fe4000fffe13f */
[----:B------:R-:W-:Y:S01]  /*1a010*/  USHF.R.U64 UR17, UR15, UR21, UR8 ;  /* 0x000000150f117299 */ /* 0x000fe20008001208 */
[----:B------:R-:W-:Y:S01]  /*1a020*/  UMOV UR19, 0x1 ;  /* 0x0000000100137882 */ /* 0x000fe20000000000 */
[----:B------:R-:W-:Y:S01]  /*1a030*/  ULDC UR13, c[0x0][0x144] ;  /* 0x00005100000d7ab9 */ /* 0x000fe20000000800 */
[----:B------:R-:W-:Y:S01]  /*1a040*/  ULDC UR7, c[0x0][0x600] ;  /* 0x0001800000077ab9 */ /* 0x000fe20000000800 */
[----:B------:R-:W-:-:S02]  /*1a050*/  USHF.L.U32 UR24, UR19, UR21, URZ ;  /* 0x0000001513187299 */ /* 0x000fc4000800063f */
[----:B------:R-:W-:Y:S02]  /*1a060*/  USHF.R.U32.HI UR8, URZ, UR21, UR8 ;  /* 0x000000153f087299 */ /* 0x000fe40008011608 */
[----:B------:R-:W-:Y:S02]  /*1a070*/  UIMAD UR21, UR13, UR12, UR6 ;  /* 0x0000000c0d1572a4 */ /* 0x000fe4000f8e0206 */
[----:B------:R-:W-:Y:S02]  /*1a080*/  UIADD3 UR20, UR7, -0x1, URZ ;  /* 0xffffffff07147890 */ /* 0x000fe4000fffe03f */
[----:B------:R-:W-:Y:S01]  /*1a090*/  UIADD3 UR19, -UR14, URZ, URZ ;  /* 0x0000003f0e137290 */ /* 0x000fe2000fffe13f */
[----:B------:R-:W-:Y:S01]  /*1a0a0*/  ULDC UR25, c[0x0][0x148] ;  /* 0x0000520000197ab9 */ /* 0x000fe20000000800 */
[----:B------:R-:W-:Y:S01]  /*1a0b0*/  ULDC UR22, c[0x0][0x648] ;  /* 0x0001920000167ab9 */ /* 0x000fe20000000800 */
[----:B------:R-:W-:Y:S01]  /*1a0c0*/  ULDC UR23, c[0x0][0x638] ;  /* 0x00018e0000177ab9 */ /* 0x000fe20000000800 */
        /* <DEDUP_REMOVED lines=14> */
.L_x_545:
[----:B------:R-:W-:Y:S01]  /*1a1b0*/  UISETP.NE.AND UP0, UPT, UR45, URZ, UPT ;  /* 0x0000003f2d00728c */ /* 0x000fe2000bf05270 */
[----:B------:R-:W-:Y:S01]  /*1a1c0*/  MOV R0, 0x1 ;  /* 0x0000000100007802 */ /* 0x000fe20000000f00 */
[----:B------:R-:W-:Y:S02]  /*1a1d0*/  USHF.R.U64 UR4, UR6, UR22, UR8 ;  /* 0x0000001606047299 */ /* 0x000fe40008001208 */
[----:B------:R-:W-:Y:S02]  /*1a1e0*/  ULOP3.LUT UR41, UR15, UR41, URZ, 0xc0, !UPT ;  /* 0x000000290f297292 */ /* 0x000fe4000f8ec03f */
[----:B------:R-:W-:Y:S02]  /*1a1f0*/  UIADD3 UR5, -UR4, URZ, URZ ;  /* 0x0000003f04057290 */ /* 0x000fe4000fffe13f */
[----:B------:R-:W-:Y:S02]  /*1a200*/  UIMAD UR41, UR24, UR4, UR41 ;  /* 0x00000004182972a4 */ /* 0x000fe4000f8e0229 */
[----:B------:R-:W-:-:S02]  /*1a210*/  ULOP3.LUT UR16, UR16, UR20, URZ, 0xc0, !UPT ;  /* 0x0000001410107292 */ /* 0x000fc4000f8ec03f */
[----:B------:R-:W-:Y:S02]  /*1a220*/  @UP0 UIMAD UR21, UR25, UR19, UR18 ;  /* 0x00000013191502a4 */ /* 0x000fe4000f8e0212 */
[----:B------:R-:W-:-:S03]  /*1a230*/  UIMAD UR4, UR5, UR23, UR17 ;  /* 0x00000017050472a4 */ /* 0x000fc6000f8e0211 */
[----:B------:R-:W-:Y:S01]  /*1a240*/  ULDC UR5, c[0x0][0x610] ;  /* 0x0001840000057ab9 */ /* 0x000fe20000000800 */
[----:B------:R-:W-:Y:S02]  /*1a250*/  UIMAD UR4, UR4, UR7, UR16 ;  /* 0x00000007040472a4 */ /* 0x000fe4000f8e0210 */
[----:B------:R-:W-:-:S04]  /*1a260*/  UIMAD UR41, UR41, UR5, UR21 ;  /* 0x00000005292972a4 */ /* 0x000fc8000f8e0215 */
[----:B------:R-:W-:Y:S02]  /*1a270*/  USEL UR42, UR4, UR41, !UP0 ;  /* 0x00000029042a7287 */ /* 0x000fe4000c000000 */
[----:B------:R-:W-:-:S12]  /*1a280*/  USEL UR41, UR41, UR4, !UP0 ;  /* 0x0000000429297287 */ /* 0x000fd8000c000000 */
.L_x_543:
[----:B------:R-:W-:-:S13]  /*1a290*/  LOP3.LUT P0, RZ, R0, 0xff, RZ, 0xc0, !PT ;  /* 0x000000ff00ff7812 */ /* 0x000fda000780c0ff */
[----:B------:R-:W-:Y:S05]  /*1a2a0*/  @P0 BRA `(.L_x_546) ;  /* 0xfffffe7000380947 */ /* 0x000fea000383ffff */
[----:B------:R-:W-:Y:S05]  /*1a2b0*/  EXIT ;  /* 0x000000000000794d */ /* 0x000fea0003800000 */
.L_x_7:
[----:B------:R-:W2:Y:S01]  /*1a2c0*/  LDL R5, [R1+0x204] ;  /* 0x0002040001057983 */ /* 0x000ea20000100800 */
[----:B------:R-:W-:-:S03]  /*1a2d0*/  ULDC.64 UR4, c[0x0][0x650] ;  /* 0x0001940000047ab9 */ /* 0x000fc60000000a00 */
[----:B------:R-:W3:Y:S01]  /*1a2e0*/  LDL R2, [R1+0x200] ;  /* 0x0002000001027983 */ /* 0x000ee20000100800 */
[----:B------:R-:W-:Y:S01]  /*1a2f0*/  PRMT R0, RZ, 0x7610, R0 ;  /* 0x00007610ff007816 */ /* 0x000fe20000000000 */
[----:B------:R-:W-:Y:S01]  /*1a300*/  IMAD.MOV.U32 R4, RZ, RZ, -0x1 ;  /* 0xffffffffff047424 */ /* 0x000fe200078e00ff */
[----:B------:R-:W-:Y:S01]  /*1a310*/  MOV R10, 0xffffffff ;  /* 0xffffffff000a7802 */ /* 0x000fe20000000f00 */
[----:B------:R-:W-:Y:S01]  /*1a320*/  IMAD.MOV.U32 R3, RZ, RZ, -0x1 ;  /* 0xffffffffff037424 */ /* 0x000fe200078e00ff */
[----:B--2---:R-:W-:-:S04]  /*1a330*/  ISETP.GE.U32.AND P0, PT, R5, UR4, PT ;  /* 0x0000000405007c0c */ /* 0x004fc8000bf06070 */
[----:B---3--:R-:W-:-:S13]  /*1a340*/  ISETP.GE.U32.AND.EX P0, PT, R2, UR5, PT, P0 ;  /* 0x0000000502007c0c */ /* 0x008fda000bf06100 */
        /* <DEDUP_REMOVED lines=21> */
.L_x_548:
[----:B------:R-:W-:Y:S01]  /*1a4a0*/  USHF.R.U64 UR4, UR14, UR19, UR15 ;  /* 0x000000130e047299 */ /* 0x000fe2000800120f */
[----:B------:R-:W-:Y:S01]  /*1a4b0*/  R2UR UR7, R2 ;  /* 0x00000000020772ca */ /* 0x000fe200000e0000 */
[----:B------:R-:W-:Y:S02]  /*1a4c0*/  USHF.R.U32.HI UR5, URZ, UR19, UR15 ;  /* 0x000000133f057299 */ /* 0x000fe4000801160f */
[----:B------:R-:W-:Y:S01]  /*1a4d0*/  UIADD3 UR13, UP0, URZ, -UR4, URZ ;  /* 0x800000043f0d7290 */ /* 0x000fe2000ff1e03f */
[----:B------:R-:W-:Y:S01]  /*1a4e0*/  ULDC.64 UR14, c[0x0][0x620] ;  /* 0x00018800000e7ab9 */ /* 0x000fe20000000a00 */
[----:B------:R-:W-:Y:S02]  /*1a4f0*/  UMOV UR6, UR20 ;  /* 0x0000001400067c82 */ /* 0x000fe40008000000 */
[----:B------:R-:W-:Y:S02]  /*1a500*/  UIADD3.X UR5, URZ, ~UR5, URZ, UP0, !UPT ;  /* 0x800000053f057290 */ /* 0x000fe400087fe43f */
[----:B------:R-:W-:-:S02]  /*1a510*/  UISETP.NE.AND UP1, UPT, UR45, URZ, UPT ;  /* 0x0000003f2d00728c */ /* 0x000fc4000bf25270 */
[----:B------:R-:W-:Y:S02]  /*1a520*/  UIMAD UR5, UR5, UR14, URZ ;  /* 0x0000000e050572a4 */ /* 0x000fe4000f8e023f */
[----:B------:R-:W-:Y:S02]  /*1a530*/  UIMAD.WIDE.U32 UR6, UR13, UR14, UR6 ;  /* 0x0000000e0d0672a5 */ /* 0x000fe4000f8e0006 */
[----:B------:R-:W-:Y:S01]  /*1a540*/  UIMAD UR5, UR13, UR15, UR5 ;  /* 0x0000000f0d0572a4 */ /* 0x000fe2000f8e0205 */
[----:B------:R-:W-:Y:S02]  /*1a550*/  ULDC UR14, c[0x0][0x608] ;  /* 0x00018200000e7ab9 */ /* 0x000fe40000000800 */
[----:B------:R-:W-:Y:S01]  /*1a560*/  ULDC UR13, c[0x0][0x618] ;  /* 0x00018600000d7ab9 */ /* 0x000fe20000000800 */
[----:B------:R-:W-:Y:S01]  /*1a570*/  UIADD3 UR5, UR7, UR5, URZ ;  /* 0x0000000507057290 */ /* 0x000fe2000fffe03f */
[----:B------:R-:W-:Y:S01]  /*1a580*/  ULDC UR22, c[0x0][0x658] ;  /* 0x0001960000167ab9 */ /* 0x000fe20000000800 */
[----:B------:R-:W-:-:S02]  /*1a590*/  @UP1 UIMAD UR8, UR11, UR12, UR10 ;  /* 0x0000000c0b0812a4 */ /* 0x000fc4000f8e020a */
[----:B------:R-:W-:Y:S02]  /*1a5a0*/  USHF.R.U64 UR17, UR6, UR13, UR5 ;  /* 0x0000000d06117299 */ /* 0x000fe40008001205 */
[----:B------:R-:W-:Y:S01]  /*1a5b0*/  USHF.R.U32.HI UR5, URZ, UR13, UR5 ;  /* 0x0000000d3f057299 */ /* 0x000fe20008011605 */
[----:B------:R-:W-:Y:S01]  /*1a5c0*/  ULDC.64 UR6, c[0x0][0x640] ;  /* 0x0001900000067ab9 */ /* 0x000fe20000000a00 */
[----:B------:R-:W-:Y:S01]  /*1a5d0*/  UMOV UR10, 0xffffffff ;  /* 0xffffffff000a7882 */ /* 0x000fe20000000000 */
[----:B------:R-:W-:Y:S01]  /*1a5e0*/  ISETP.NE.U32.AND P0, PT, RZ, UR6, PT ;  /* 0x00000006ff007c0c */ /* 0x000fe2000bf05070 */
[----:B------:R-:W-:Y:S02]  /*1a5f0*/  USHF.R.U64 UR18, UR17, UR14, UR5 ;  /* 0x0000000e11127299 */ /* 0x000fe40008001205 */
[----:B------:R-:W-:Y:S01]  /*1a600*/  USHF.R.U32.HI UR5, URZ, UR14, UR5 ;  /* 0x0000000e3f057299 */ /* 0x000fe20008011605 */
[----:B------:R-:W-:Y:S01]  /*1a610*/  ISETP.NE.AND.EX P0, PT, RZ, UR7, PT, P0 ;  /* 0x00000007ff007c0c */ /* 0x000fe2000bf05300 */
[----:B------:R-:W-:-:S02]  /*1a620*/  USHF.L.U32 UR11, UR10, UR22, URZ ;  /* 0x000000160a0b7299 */ /* 0x000fc4000800063f */
[----:B------:R-:W-:Y:S01]  /*1a630*/  USHF.R.U64 UR19, UR18, UR22, UR5 ;  /* 0x0000001612137299 */ /* 0x000fe20008001205 */
[----:B------:R-:W-:Y:S01]  /*1a640*/  ULDC UR20, c[0x0][0x600] ;  /* 0x0001800000147ab9 */ /* 0x000fe20000000800 */
[----:B------:R-:W-:Y:S02]  /*1a650*/  USHF.R.U32.HI UR10, URZ, UR22, UR5 ;  /* 0x000000163f0a7299 */ /* 0x000fe40008011605 */
[----:B------:R-:W-:Y:S02]  /*1a660*/  UIADD3 UR21, UR20, -0x1, URZ ;  /* 0xffffffff14157890 */ /* 0x000fe4000fffe03f */
[----:B------:R-:W-:Y:S01]  /*1a670*/  ULOP3.LUT UR26, URZ, UR11, URZ, 0x33, !UPT ;  /* 0x0000000b3f1a7292 */ /* 0x000fe2000f8e333f */
        /* <DEDUP_REMOVED lines=17> */
.L_x_549:
[----:B------:R-:W-:Y:S01]  /*1a790*/  USHF.R.U64 UR6, UR5, UR23, UR10 ;  /* 0x0000001705067299 */ /* 0x000fe2000800120a */
[----:B------:R-:W-:Y:S01]  /*1a7a0*/  IMAD.MOV.U32 R0, RZ, RZ, 0x1 ;  /* 0x00000001ff007424 */ /* 0x000fe200078e00ff */
[----:B------:R-:W-:Y:S01]  /*1a7b0*/  USHF.L.U32 UR25, UR25, UR22, URZ ;  /* 0x0000001619197299 */ /* 0x000fe2000800063f */
[----:B------:R-:W-:Y:S01]  /*1a7c0*/  IMAD.U32 R10, RZ, RZ, UR4 ;  /* 0x00000004ff0a7e24 */ /* 0x000fe2000f8e00ff */
[----:B------:R-:W-:Y:S02]  /*1a7d0*/  ULOP3.LUT UR5, UR18, UR26, URZ, 0xc0, !UPT ;  /* 0x0000001a12057292 */ /* 0x000fe4000f8ec03f */
[----:B------:R-:W-:Y:S02]  /*1a7e0*/  UIADD3 UR7, -UR6, URZ, URZ ;  /* 0x0000003f06077290 */ /* 0x000fe4000fffe13f */
[----:B------:R-:W-:Y:S02]  /*1a7f0*/  UIMAD UR6, UR25, UR6, UR5 ;  /* 0x00000006190672a4 */ /* 0x000fe4000f8e0205 */
[----:B------:R-:W-:-:S02]  /*1a800*/  ULOP3.LUT UR17, UR17, UR21, URZ, 0xc0, !UPT ;  /* 0x0000001511117292 */ /* 0x000fc4000f8ec03f */
[----:B------:R-:W-:Y:S02]  /*1a810*/  UIMAD UR5, UR7, UR24, UR19 ;  /* 0x00000018070572a4 */ /* 0x000fe4000f8e0213 */
[----:B------:R-:W-:Y:S01]  /*1a820*/  UISETP.NE.AND UP0, UPT, UR45, URZ, UPT ;  /* 0x0000003f2d00728c */ /* 0x000fe2000bf05270 */
[----:B------:R-:W-:Y:S01]  /*1a830*/  ULDC UR7, c[0x0][0x610] ;  /* 0x0001840000077ab9 */ /* 0x000fe20000000800 */
[----:B------:R-:W-:Y:S02]  /*1a840*/  UIMAD UR5, UR5, UR20, UR17 ;  /* 0x00000014050572a4 */ /* 0x000fe4000f8e0211 */
[----:B------:R-:W-:-:S04]  /*1a850*/  UIMAD UR8, UR6, UR7, UR8 ;  /* 0x00000007060872a4 */ /* 0x000fc8000f8e0208 */
[----:B------:R-:W-:Y:S02]  /*1a860*/  USEL UR6, UR5, UR8, !UP0 ;  /* 0x0000000805067287 */ /* 0x000fe4000c000000 */
[----:B------:R-:W-:-:S04]  /*1a870*/  USEL UR8, UR8, UR5, !UP0 ;  /* 0x0000000508087287 */ /* 0x000fc8000c000000 */
[----:B------:R-:W-:Y:S02]  /*1a880*/  MOV R3, UR6 ;  /* 0x0000000600037c02 */ /* 0x000fe40008000f00 */
[----:B------:R-:W-:-:S07]  /*1a890*/  IMAD.U32 R4, RZ, RZ, UR8 ;  /* 0x00000008ff047e24 */ /* 0x000fce000f8e00ff */
.L_x_547:
[----:B------:R-:W-:-:S08]  /*1a8a0*/  NOP ;  /* 0x0000000000007918 */ /* 0x000fd00000000000 */
[----:B0-----:R-:W0:-:S00]  /*1a8b0*/  USETMAXREG.DEALLOC.CTAPOOL 0x18 ;  /* 0x00000018000079c8 */ /* 0x001e0000080e0500 */
[----:B------:R-:W-:-:S13]  /*1a8c0*/  ISETP.NE.AND P0, PT, RZ, UR9, PT ;  /* 0x00000009ff007c0c */ /* 0x000fda000bf05270 */
[----:B------:R-:W-:Y:S05]  /*1a8d0*/  @P0 EXIT ;  /* 0x000000000000094d */ /* 0x000fea0003800000 */
[----:B0-----:R-:W-:Y:S01]  /*1a8e0*/  LOP3.LUT P0, RZ, R0, 0xff, RZ, 0xc0, !PT ;  /* 0x000000ff00ff7812 */ /* 0x001fe2000780c0ff */
[----:B------:R-:W-:Y:S01]  /*1a8f0*/  IMAD.MOV.U32 R0, RZ, RZ, 0x1 ;  /* 0x00000001ff007424 */ /* 0x000fe200078e00ff */
[----:B------:R-:W-:-:S11]  /*1a900*/  MOV R6, RZ ;  /* 0x000000ff00067202 */ /* 0x000fd60000000f00 */
[----:B------:R-:W-:Y:S05]  /*1a910*/  @!P0 BRA `(.L_x_550) ;  /* 0x0000000c00748947 */ /* 0x000fea0003800000 */
[----:B------:R-:W0:Y:S01]  /*1a920*/  S2R R9, SR_CgaCtaId ;  /* 0x0000000000097919 */ /* 0x000e220000008800 */
[----:B------:R-:W-:Y:S01]  /*1a930*/  ULDC UR4, c[0x0][0x28c] ;  /* 0x0000a30000047ab9 */ /* 0x000fe20000000800 */
[----:B------:R-:W-:Y:S01]  /*1a940*/  ULDC UR8, c[0x0][0x658] ;  /* 0x0001960000087ab9 */ /* 0x000fe20000000800 */
[----:B------:R-:W-:Y:S01]  /*1a950*/  UIADD3 UR9, UR4, 0x3f, URZ ;  /* 0x0000003f04097890 */ /* 0x000fe2000fffe03f */
[----:B------:R-:W-:Y:S01]  /*1a960*/  BSSY B0, `(.L_x_550) ;  /* 0x00000d8000007945 */ /* 0x000fe20003800000 */
[----:B------:R-:W-:Y:S01]  /*1a970*/  UMOV UR7, 0xffffffff ;  /* 0xffffffff00077882 */ /* 0x000fe20000000000 */
[----:B------:R-:W-:Y:S01]  /*1a980*/  ULDC UR6, c[0x0][0xc] ;  /* 0x0000030000067ab9 */ /* 0x000fe20000000800 */
[----:B------:R-:W-:Y:S01]  /*1a990*/  USHF.R.S32.HI UR10, URZ, 0x1f, UR9 ;  /* 0x0000001f3f0a7899 */ /* 0x000fe20008011409 */
[----:B------:R-:W-:Y:S01]  /*1a9a0*/  IMAD.MOV.U32 R8, RZ, RZ, 0x1 ;  /* 0x00000001ff087424 */ /* 0x000fe200078e00ff */
[----:B------:R-:W-:Y:S01]  /*1a9b0*/  USHF.L.U32 UR11, UR7, UR8, URZ ;  /* 0x00000008070b7299 */ /* 0x000fe2000800063f */
[----:B------:R-:W-:Y:S01]  /*1a9c0*/  IMAD.MOV.U32 R0, RZ, RZ, 0x1 ;  /* 0x00000001ff007424 */ /* 0x000fe200078e00ff */
[----:B------:R-:W-:Y:S01]  /*1a9d0*/  ULDC UR5, c[0x0][0x600] ;  /* 0x0001800000057ab9 */ /* 0x000fe20000000800 */
[----:B------:R-:W-:Y:S01]  /*1a9e0*/  ULDC UR7, c[0x0][0x10] ;  /* 0x0000040000077ab9 */ /* 0x000fe20000000800 */
[----:B------:R-:W-:Y:S01]  /*1a9f0*/  UMOV UR12, 0x1 ;  /* 0x00000001000c7882 */ /* 0x000fe20000000000 */
[----:B------:R-:W-:Y:S01]  /*1aa00*/  UIADD3 UR4, UR5, -0x1, URZ ;  /* 0xffffffff05047890 */ /* 0x000fe2000fffe03f */
[----:B------:R-:W-:Y:S01]  /*1aa10*/  IMAD.MOV.U32 R6, RZ, RZ, RZ ;  /* 0x000000ffff067224 */ /* 0x000fe200078e00ff */
[----:B------:R-:W-:-:S02]  /*1aa20*/  UIMAD.WIDE.U32 UR6, UR6, UR7, URZ ;  /* 0x00000007060672a5 */ /* 0x000fc4000f8e003f */
[----:B------:R-:W-:Y:S02]  /*1aa30*/  ULEA.HI UR10, UR10, UR9, URZ, 0x6 ;  /* 0x000000090a0a7291 */ /* 0x000fe4000f8f303f */
[----:B------:R-:W-:Y:S02]  /*1aa40*/  USHF.L.U32 UR5, UR12, UR8, URZ ;  /* 0x000000080c057299 */ /* 0x000fe4000800063f */
[----:B------:R-:W-:Y:S01]  /*1aa50*/  USHF.R.S32.HI UR18, URZ, 0x6, UR10 ;  /* 0x000000063f127899 */ /* 0x000fe2000801140a */
[----:B------:R-:W-:Y:S01]  /*1aa60*/  ULDC UR8, c[0x0][0x14] ;  /* 0x0000050000087ab9 */ /* 0x000fe20000000800 */
[----:B------:R-:W-:Y:S02]  /*1aa70*/  ULOP3.LUT UR21, UR40, 0x2, URZ, 0xfc, !UPT ;  /* 0x0000000228157892 */ /* 0x000fe4000f8efc3f */
[----:B------:R-:W-:Y:S02]  /*1aa80*/  UIMAD.WIDE.U32 UR22, UR6, UR8, URZ ;  /* 0x00000008061672a5 */ /* 0x000fe4000f8e003f */
[----:B------:R-:W-:-:S02]  /*1aa90*/  UIMAD UR13, UR7, UR8, URZ ;  /* 0x00000008070d72a4 */ /* 0x000fc4000f8e023f */
[----:B------:R-:W-:Y:S01]  /*1aaa0*/  ULOP3.LUT UR19, URZ, UR11, URZ, 0x33, !UPT ;  /* 0x0000000b3f137292 */ /* 0x000fe2000f8e333f */
[C---:B0-----:R-:W-:Y:S01]  /*1aab0*/  IMAD.SHL.U32 R16, R9.reuse, 0x80, RZ ;  /* 0x0000008009107824 */ /* 0x041fe200078e00ff */
[----:B------:R-:W-:Y:S01]  /*1aac0*/  SHF.L.U32 R9, R9, 0xd, RZ ;  /* 0x0000000d09097819 */ /* 0x000fe200000006ff */
[----:B------:R-:W-:Y:S02]  /*1aad0*/  UIADD3 UR13, UR23, UR13, URZ ;  /* 0x0000000d170d7290 */ /* 0x000fe4000fffe03f */
[----:B------:R-:W-:Y:S01]  /*1aae0*/  UIADD3 UR26, UR18, 0x1, URZ ;  /* 0x00000001121a7890 */ /* 0x000fe2000fffe03f */
[----:B------:R-:W-:Y:S01]  /*1aaf0*/  LOP3.LUT R16, R16, 0x80, RZ, 0xc0, !PT ;  /* 0x0000008010107812 */ /* 0x000fe200078ec0ff */
[----:B------:R-:W-:Y:S01]  /*1ab00*/  ULDC.64 UR24, c[0x0][0x198] ;  /* 0x0000660000187ab9 */ /* 0x000fe20000000a00 */
[----:B------:R-:W-:-:S09]  /*1ab10*/  LOP3.LUT R9, R9, 0x2000, RZ, 0xc0, !PT ;  /* 0x0000200009097812 */ /* 0x000fd200078ec0ff */
.L_x_561:
[----:B------:R-:W-:-:S03]  /*1ab20*/  UMOV UR6, 0xffffffff ;  /* 0xffffffff00067882 */ /* 0x000fc60000000000 */
[----:B------:R-:W-:Y:S05]  /*1ab30*/  BRA.DIV UR6, `(.L_x_551) ;  /* 0x0000000e06b47947 */ /* 0x000fea000b800000 */
[----:B------:R-:W-:-:S13]  /*1ab40*/  ELECT P6, URZ, PT ;  /* 0x00000000003f782f */ /* 0x000fda00038c0000 */
.L_x_571:
[----:B------:R-:W0:Y:S01]  /*1ab50*/  LDC R2, c[0x0][0x28c] ;  /* 0x0000a300ff027b82 */ /* 0x000e220000000800 */
[----:B------:R-:W-:Y:S01]  /*1ab60*/  BSSY B1, `(.L_x_552) ;  /* 0x000003a000017945 */ /* 0x000fe20003800000 */
[----:B0-----:R-:W-:-:S13]  /*1ab70*/  ISETP.LT.OR P6, PT, R2, 0x1, !P6 ;  /* 0x000000010200780c */ /* 0x001fda00077c1670 */
[----:B------:R-:W-:Y:S05]  /*1ab80*/  @P6 BRA `(.L_x_553) ;  /* 0x0000000000dc6947 */ /* 0x000fea0003800000 */
[----:B------:R-:W-:Y:S01]  /*1ab90*/  LEA R2, R3, R16, 0x8 ;  /* 0x0000001003027211 */ /* 0x000fe200078e40ff */
[----:B------:R-:W-:Y:S01]  /*1aba0*/  IMAD.SHL.U32 R3, R4, 0x100, RZ ;  /* 0x0000010004037824 */ /* 0x000fe200078e00ff */
[----:B------:R-:W-:Y:S01]  /*1abb0*/  MOV R13, UR26 ;  /* 0x0000001a000d7c02 */ /* 0x000fe20008000f00 */
[----:B------:R-:W-:Y:S02]  /*1abc0*/  IMAD.MOV.U32 R11, RZ, RZ, RZ ;  /* 0x000000ffff0b7224 */ /* 0x000fe400078e00ff */
[----:B------:R-:W-:Y:S02]  /*1abd0*/  IMAD.MOV.U32 R4, RZ, RZ, R0 ;  /* 0x000000ffff047224 */ /* 0x000fe400078e0000 */
[----:B------:R-:W-:-:S07]  /*1abe0*/  IMAD.MOV.U32 R12, RZ, RZ, R6 ;  /* 0x000000ffff0c7224 */ /* 0x000fce00078e0006 */
.L_x_556:
[----:B------:R-:W0:Y:S01]  /*1abf0*/  S2R R14, SR_CgaCtaId ;  /* 0x00000000000e7919 */ /* 0x000e220000008800 */
[----:B------:R-:W-:Y:S01]  /*1ac00*/  MOV R5, 0x400 ;  /* 0x0000040000057802 */ /* 0x000fe20000000f00 */
[----:B------:R-:W1:Y:S03]  /*1ac10*/  S2R R7, SR_TID.X ;  /* 0x0000000000077919 */ /* 0x000e660000002100 */
[----:B0-----:R-:W-:Y:S02]  /*1ac20*/  LEA R15, R14, R5, 0x18 ;  /* 0x000000050e0f7211 */ /* 0x001fe400078ec0ff */
[----:B------:R-:W-:Y:S02]  /*1ac30*/  SHF.L.U32 R14, R4, 0x1f, RZ ;  /* 0x0000001f040e7819 */ /* 0x000fe400000006ff */
[----:B------:R-:W-:Y:S02]  /*1ac40*/  LEA R5, R12, R15, 0x3 ;  /* 0x0000000f0c057211 */ /* 0x000fe400078e18ff */
[----:B-1----:R-:W-:-:S02]  /*1ac50*/  LOP3.LUT P1, RZ, R7, 0x7f, RZ, 0xc0, !PT ;  /* 0x0000007f07ff7812 */ /* 0x002fc4000782c0ff */
[----:B------:R-:W0:Y:S02]  /*1ac60*/  SYNCS.PHASECHK.TRANS64.TRYWAIT P0, [R5+URZ+0x18], R14 ;  /* 0x0000180e050075a7 */ /* 0x000e24000800017f */
[----:B0-----:R-:W-:Y:S09]  /*1ac70*/  @!P0 BRA `(.L_x_554) ;  /* 0x0000000c00848947 */ /* 0x001ff20003800000 */
.L_x_572:
[----:B0-----:R-:W0:Y:S01]  /*1ac80*/  @!P1 LDC R14, c[0x0][0x500] ;  /* 0x00014000ff0e9b82 */ /* 0x001e220000000800 */
[----:B------:R-:W-:-:S04]  /*1ac90*/  UPRMT UR6, UR21, 0x9910, URZ ;  /* 0x0000991015067896 */ /* 0x000fc8000800003f */
[----:B------:R-:W-:-:S06]  /*1aca0*/  UISETP.NE.AND UP0, UPT, UR6, 0x2, UPT ;  /* 0x000000020600788c */ /* 0x000fcc000bf05270 */
[----:B------:R-:W-:Y:S01]  /*1acb0*/  PLOP3.LUT P0, PT, PT, PT, UP0, 0x80, 0x0 ;  /* 0x000000000000781c */ /* 0x000fe20003f0f008 */
[----:B0-----:R0:W-:-:S12]  /*1acc0*/  @!P1 SYNCS.ARRIVE.TRANS64 RZ, [R5+URZ], R14 ;  /* 0x0000000e05ff99a7 */ /* 0x0011d8000800003f */
[----:B------:R-:W-:Y:S05]  /*1acd0*/  @P0 BRA `(.L_x_555) ;  /* 0x0000000000040947 */ /* 0x000fea0003800000 */
[----:B------:R-:W-:Y:S01]  /*1ace0*/  BPT.TRAP 0x1 ;  /* 0x000000040000795c */ /* 0x000fe20000300000 */
.L_x_555:
[C---:B------:R-:W-:Y:S01]  /*1acf0*/  IMAD R7, R12.reuse, 0x8000, R15 ;  /* 0x000080000c077824 */ /* 0x040fe200078e020f */
[----:B------:R-:W-:Y:S01]  /*1ad00*/  R2UR UR9, R5 ;  /* 0x00000000050972ca */ /* 0x000fe200000e0000 */
[----:B------:R-:W-:Y:S01]  /*1ad10*/  VIADD R13, R13, 0xffffffff ;  /* 0xffffffff0d0d7836 */ /* 0x000fe20000000000 */
[----:B------:R-:W-:Y:S01]  /*1ad20*/  UIADD3 UR6, UP0, UR24, 0xf0, URZ ;  /* 0x000000f018067890 */ /* 0x000fe2000ff1e03f */
[----:B------:R-:W-:Y:S01]  /*1ad30*/  R2UR UR11, R3 ;  /* 0x00000000030b72ca */ /* 0x000fe200000e0000 */
[----:B------:R-:W-:Y:S01]  /*1ad40*/  UIADD3 UR28, UP1, UR24, 0x1f0, URZ ;  /* 0x000001f0181c7890 */ /* 0x000fe2000ff3e03f */
[----:B------:R-:W-:Y:S01]  /*1ad50*/  R2UR UR7, R7 ;  /* 0x00000000070772ca */ /* 0x000fe200000e0000 */
[C---:B------:R-:W-:Y:S01]  /*1ad60*/  IMAD R7, R12.reuse, 0x4000, R9 ;  /* 0x000040000c077824 */ /* 0x040fe200078e0209 */
[----:B------:R-:W-:Y:S01]  /*1ad70*/  R2UR UR10, R11 ;  /* 0x000000000b0a72ca */ /* 0x000fe200000e0000 */
[----:B------:R-:W-:Y:S01]  /*1ad80*/  VIADD R12, R12, 0x1 ;  /* 0x000000010c0c7836 */ /* 0x000fe20000000000 */
[----:B------:R-:W-:Y:S01]  /*1ad90*/  R2UR UR12, R10 ;  /* 0x000000000a0c72ca */ /* 0x000fe200000e0000 */
[----:B------:R-:W-:Y:S01]  /*1ada0*/  UIADD3.X UR29, URZ, UR25, URZ, UP1, !UPT ;  /* 0x000000193f1d7290 */ /* 0x000fe20008ffe43f */
[----:B------:R-:W-:Y:S01]  /*1adb0*/  LEA R7, R7, R15, 0x1 ;  /* 0x0000000f07077211 */ /* 0x000fe200078e08ff */
[----:B------:R-:W-:Y:S01]  /*1adc0*/  UMOV UR14, 0x0 ;  /* 0x00000000000e7882 */ /* 0x000fe20000000000 */
[----:B------:R-:W-:Y:S01]  /*1add0*/  R2UR UR20, R2 ;  /* 0x00000000021472ca */ /* 0x000fe200000e0000 */
[----:B------:R-:W-:Y:S01]  /*1ade0*/  UMOV UR15, 0x10000000 ;  /* 0x10000000000f7882 */ /* 0x000fe20000000000 */
[----:B------:R-:W-:Y:S01]  /*1adf0*/  R2UR UR8, R7 ;  /* 0x00000000070872ca */ /* 0x000fe200000e0000 */
[----:B------:R-:W-:Y:S01]  /*1ae00*/  UMOV UR27, 0x30000 ;  /* 0x00030000001b7882 */ /* 0x000fe20000000000 */
[----:B------:R-:W-:Y:S01]  /*1ae10*/  ISETP.GT.AND P1, PT, R13, 0x1, PT ;  /* 0x000000010d00780c */ /* 0x000fe20003f24270 */
[----:B------:R-:W-:Y:S01]  /*1ae20*/  UIADD3 UR16, UR7, 0x100, URZ ;  /* 0x0000010007107890 */ /* 0x000fe2000fffe03f */
[----:B------:R-:W-:Y:S01]  /*1ae30*/  ISETP.NE.AND P0, PT, R12, 0x3, PT ;  /* 0x000000030c00780c */ /* 0x000fe20003f05270 */
[----:B------:R-:W-:Y:S01]  /*1ae40*/  UIADD3.X UR7, URZ, UR25, URZ, UP0, !UPT ;  /* 0x000000193f077290 */ /* 0x000fe200087fe43f */
[----:B------:R-:W-:-:S02]  /*1ae50*/  IADD3 R11, R11, 0x40, RZ ;  /* 0x000000400b0b7810 */ /* 0x000fc40007ffe0ff */
[----:B0-----:R-:W-:Y:S02]  /*1ae60*/  SEL R5, RZ, 0x1, P0 ;  /* 0x00000001ff057807 */ /* 0x001fe40000000000 */
[----:B------:R-:W-:Y:S02]  /*1ae70*/  SEL R12, R12, RZ, P0 ;  /* 0x000000ff0c0c7207 */ /* 0x000fe40000000000 */
[----:B------:R-:W-:Y:S01]  /*1ae80*/  LOP3.LUT R4, R4, R5, RZ, 0x3c, !PT ;  /* 0x0000000504047212 */ /* 0x000fe200078e3cff */
[----:B------:R-:W-:-:S03]  /*1ae90*/  UIADD3 UR17, UR8, 0x18100, URZ ;  /* 0x0001810008117890 */ /* 0x000fc6000fffe03f */
[----:B------:R-:W-:Y:S02]  /*1aea0*/  UMOV UR8, UR16 ;  /* 0x0000001000087c82 */ /* 0x000fe40008000000 */
[----:B------:R0:W-:Y:S02]  /*1aeb0*/  UTMALDG.3D [UR8], [UR6], desc[UR14] ;  /* 0x00000e08060075b4 */ /* 0x0001e40008011000 */
[----:B0-----:R-:W-:Y:S01]  /*1aec0*/  UMOV UR8, UR17 ;  /* 0x0000001100087c82 */ /* 0x001fe20008000000 */
[----:B------:R-:W-:Y:S02]  /*1aed0*/  UMOV UR11, UR20 ;  /* 0x00000014000b7c82 */ /* 0x000fe40008000000 */
[----:B------:R0:W-:Y:S02]  /*1aee0*/  UTMALDG.3D.MULTICAST [UR8], [UR28], UR27, desc[UR14] ;  /* 0x00000e081c0073b4 */ /* 0x0001e4000801181b */
[----:B0-----:R-:W-:Y:S05]  /*1aef0*/  @P1 BRA `(.L_x_556) ;  /* 0xfffffffc003c1947 */ /* 0x001fea000383ffff */
.L_x_553:
[----:B------:R-:W-:Y:S05]  /*1af00*/  BSYNC B1 ;  /* 0x0000000000017941 */ /* 0x000fea0003800000 */
.L_x_552:
[----:B------:R-:W2:Y:S01]  /*1af10*/  LDL.LU R15, [R1+0x200] ;  /* 0x00020000010f7983 */ /* 0x000ea20000300800 */
[----:B------:R-:W-:Y:S01]  /*1af20*/  LOP3.LUT P0, RZ, R8, 0xff, RZ, 0xc0, !PT ;  /* 0x000000ff08ff7812 */ /* 0x000fe2000780c0ff */
[----:B------:R-:W-:Y:S01]  /*1af30*/  VIADD R6, R6, UR18 ;  /* 0x0000001206067c36 */ /* 0x000fe20008000000 */
[----:B------:R-:W-:Y:S01]  /*1af40*/  ULDC.64 UR6, c[0x0][0x650] ;  /* 0x0001940000067ab9 */ /* 0x000fe20000000a00 */
[----:B------:R-:W3:Y:S01]  /*1af50*/  LDL.LU R14, [R1+0x204] ;  /* 0x00020400010e7983 */ /* 0x000ee20000300800 */
[----:B------:R-:W-:Y:S01]  /*1af60*/  UISETP.GE.U32.AND UP0, UPT, UR18, 0x3, UPT ;  /* 0x000000031200788c */ /* 0x000fe2000bf06070 */
[----:B------:R-:W-:Y:S01]  /*1af70*/  BSSY B1, `(.L_x_557) ;  /* 0x0000074000017945 */ /* 0x000fe20003800000 */
[----:B------:R-:W-:Y:S01]  /*1af80*/  MOV R4, 0xffffffff ;  /* 0xffffffff00047802 */ /* 0x000fe20000000f00 */
[----:B------:R-:W-:Y:S01]  /*1af90*/  IMAD.MOV.U32 R10, RZ, RZ, -0x1 ;  /* 0xffffffffff0a7424 */ /* 0x000fe200078e00ff */
[----:B------:R-:W-:Y:S02]  /*1afa0*/  PRMT R8, RZ, 0x7610, R8 ;  /* 0x00007610ff087816 */ /* 0x000fe40000000008 */
[----:B------:R-:W-:-:S03]  /*1afb0*/  PLOP3.LUT P1, PT, PT, PT, UP0, 0x80, 0x0 ;  /* 0x000000000000781c */ /* 0x000fc60003f2f008 */
[----:B------:R-:W0:Y:S01]  /*1afc0*/  @P0 S2R R3, SR_CgaCtaId ;  /* 0x0000000000030919 */ /* 0x000e220000008800 */
[----:B------:R-:W-:-:S04]  /*1afd0*/  @P0 MOV R2, 0x400 ;  /* 0x0000040000020802 */ /* 0x000fc80000000f00 */
[----:B0-----:R-:W-:-:S04]  /*1afe0*/  @P0 LEA R2, R3, R2, 0x18 ;  /* 0x0000000203020211 */ /* 0x001fc800078ec0ff */
[----:B------:R0:W-:Y:S01]  /*1aff0*/  @P0 SYNCS.ARRIVE.TRANS64.A1T0 RZ, [R2+URZ+0x48], RZ ;  /* 0x000048ff02ff09a7 */ /* 0x0001e2000810003f */
[----:B------:R-:W-:Y:S01]  /*1b000*/  ISETP.GT.U32.AND P0, PT, R6, 0x2, PT ;  /* 0x000000020600780c */ /* 0x000fe20003f04070 */
[----:B0-----:R-:W-:-:S05]  /*1b010*/  IMAD.U32 R2, RZ, RZ, UR18 ;  /* 0x00000012ff027e24 */ /* 0x001fca000f8e00ff */
[----:B------:R-:W-:Y:S01]  /*1b020*/  ISETP.LT.U32.AND P0, PT, R2, 0x3, P0 ;  /* 0x000000030200780c */ /* 0x000fe20000701070 */
[----:B------:R-:W-:-:S05]  /*1b030*/  IMAD.WIDE.U32 R2, R6, -0x55555555, RZ ;  /* 0xaaaaaaab06027825 */ /* 0x000fca00078e00ff */
[----:B------:R-:W-:Y:S02]  /*1b040*/  SHF.R.U32.HI R5, RZ, 0x1, R3 ;  /* 0x00000001ff057819 */ /* 0x000fe40000011603 */
[----:B------:R-:W-:Y:S02]  /*1b050*/  SEL R3, RZ, 0x1, !P0 ;  /* 0x00000001ff037807 */ /* 0x000fe40004000000 */
[----:B------:R-:W-:Y:S01]  /*1b060*/  PRMT R2, RZ, 0x7610, R2 ;  /* 0x00007610ff027816 */ /* 0x000fe20000000002 */
[----:B------:R-:W-:Y:S01]  /*1b070*/  IMAD R6, R5, -0x3, R6 ;  /* 0xfffffffd05067824 */ /* 0x000fe200078e0206 */
[----:B------:R-:W-:Y:S01]  /*1b080*/  LOP3.LUT R0, R0, R3, RZ, 0x3c, !PT ;  /* 0x0000000300007212 */ /* 0x000fe200078e3cff */
[----:B------:R-:W-:-:S03]  /*1b090*/  IMAD.MOV.U32 R3, RZ, RZ, -0x1 ;  /* 0xffffffffff037424 */ /* 0x000fc600078e00ff */
[----:B------:R-:W-:Y:S02]  /*1b0a0*/  @P1 LOP3.LUT R0, R0, 0x1, R5, 0x78, !PT ;  /* 0x0000000100001812 */ /* 0x000fe400078e7805 */
[----:B---3--:R-:W-:-:S04]  /*1b0b0*/  IADD3 R14, P0, R14, UR22, RZ ;  /* 0x000000160e0e7c10 */ /* 0x008fc8000ff1e0ff */
[----:B--2---:R-:W-:Y:S01]  /*1b0c0*/  IADD3.X R15, R15, UR13, RZ, P0, !PT ;  /* 0x0000000d0f0f7c10 */ /* 0x004fe200087fe4ff */
[----:B------:R0:W-:Y:S01]  /*1b0d0*/  STL [R1+0x204], R14 ;  /* 0x0002040e01007387 */ /* 0x0001e20000100800 */
[----:B------:R-:W-:-:S03]  /*1b0e0*/  ISETP.GE.U32.AND P0, PT, R14, UR6, PT ;  /* 0x000000060e007c0c */ /* 0x000fc6000bf06070 */
[----:B------:R0:W-:Y:S01]  /*1b0f0*/  STL [R1+0x200], R15 ;  /* 0x0002000f01007387 */ /* 0x0001e20000100800 */
[----:B------:R-:W-:-:S13]  /*1b100*/  ISETP.GE.U32.AND.EX P0, PT, R15, UR7, PT, P0 ;  /* 0x000000070f007c0c */ /* 0x000fda000bf06100 */
[----:B0-----:R-:W-:Y:S05]  /*1b110*/  @P0 BRA `(.L_x_558) ;  /* 0x0000000400640947 */ /* 0x001fea0003800000 */
[----:B------:R-:W0:Y:S01]  /*1b120*/  S2R R7, SR_CTAID.X ;  /* 0x0000000000077919 */ /* 0x000e220000002500 */
[----:B------:R-:W-:Y:S01]  /*1b130*/  ULDC UR6, c[0x0][0x150] ;  /* 0x0000540000067ab9 */ /* 0x000fe20000000800 */
[----:B------:R-:W1:Y:S01]  /*1b140*/  LDC R4, c[0x0][0x144] ;  /* 0x00005100ff047b82 */ /* 0x000e620000000800 */
[----:B------:R-:W-:Y:S01]  /*1b150*/  UISETP.NE.AND UP0, UPT, UR45, URZ, UPT ;  /* 0x0000003f2d00728c */ /* 0x000fe2000bf05270 */
[----:B------:R-:W2:Y:S01]  /*1b160*/  S2R R5, SR_CTAID.Y ;  /* 0x0000000000057919 */ /* 0x000ea20000002600 */
[----:B------:R-:W-:-:S04]  /*1b170*/  ULDC UR9, c[0x0][0x630] ;  /* 0x00018c0000097ab9 */ /* 0x000fc80000000800 */
[----:B------:R-:W-:Y:S01]  /*1b180*/  PLOP3.LUT P0, PT, PT, PT, UP0, 0x80, 0x0 ;  /* 0x000000000000781c */ /* 0x000fe20003f0f008 */
[----:B------:R-:W3:Y:S01]  /*1b190*/  LDC R12, c[0x0][0x148] ;  /* 0x00005200ff0c7b82 */ /* 0x000ee20000000800 */
[----:B0-----:R-:W-:Y:S02]  /*1b1a0*/  I2FP.F32.U32 R2, R7 ;  /* 0x0000000700027245 */ /* 0x001fe40000201000 */
[----:B--2---:R-:W-:-:S03]  /*1b1b0*/  I2FP.F32.U32 R3, R5 ;  /* 0x0000000500037245 */ /* 0x004fc60000201000 */
[----:B------:R-:W-:Y:S01]  /*1b1c0*/  FMUL R2, R2, UR6 ;  /* 0x0000000602027c20 */ /* 0x000fe20008400000 */
[----:B------:R-:W-:Y:S02]  /*1b1d0*/  ULDC UR6, c[0x0][0x154] ;  /* 0x0000550000067ab9 */ /* 0x000fe40000000800 */
[----:B------:R-:W-:Y:S01]  /*1b1e0*/  FMUL R10, R3, UR6 ;  /* 0x00000006030a7c20 */ /* 0x000fe20008400000 */
[----:B------:R-:W-:Y:S02]  /*1b1f0*/  ULDC.64 UR6, c[0x0][0x628] ;  /* 0x00018a0000067ab9 */ /* 0x000fe40000000a00 */
[----:B------:R-:W0:Y:S08]  /*1b200*/  F2I.U32.TRUNC.NTZ R2, R2 ;  /* 0x0000000200027305 */ /* 0x000e30000020f000 */
[----:B------:R-:W2:Y:S01]  /*1b210*/  F2I.U32.TRUNC.NTZ R10, R10 ;  /* 0x0000000a000a7305 */ /* 0x000ea2000020f000 */
[----:B0-----:R-:W-:Y:S01]  /*1b220*/  IADD3 R3, -R2, RZ, RZ ;  /* 0x000000ff02037210 */ /* 0x001fe20007ffe1ff */
[----:B------:R-:W-:-:S04]  /*1b230*/  IMAD.MOV.U32 R2, RZ, RZ, R14 ;  /* 0x000000ffff027224 */ /* 0x000fc800078e000e */
[----:B-1----:R-:W-:Y:S02]  /*1b240*/  IMAD R7, R4, R3, R7 ;  /* 0x0000000304077224 */ /* 0x002fe400078e0207 */
[----:B--2---:R-:W-:-:S04]  /*1b250*/  IMAD.MOV R3, RZ, RZ, -R10 ;  /* 0x000000ffff037224 */ /* 0x004fc800078e0a0a */
[----:B---3--:R-:W-:Y:S01]  /*1b260*/  @P0 IMAD R7, R12, R3, R5 ;  /* 0x000000030c070224 */ /* 0x008fe200078e0205 */
[----:B------:R-:W-:Y:S02]  /*1b270*/  ISETP.NE.U32.AND P0, PT, RZ, UR6, PT ;  /* 0x00000006ff007c0c */ /* 0x000fe4000bf05070 */
[----:B------:R-:W-:Y:S02]  /*1b280*/  MOV R3, R15 ;  /* 0x0000000f00037202 */ /* 0x000fe40000000f00 */
[----:B------:R-:W-:-:S13]  /*1b290*/  ISETP.NE.AND.EX P0, PT, RZ, UR7, PT, P0 ;  /* 0x00000007ff007c0c */ /* 0x000fda000bf05300 */
[----:B------:R-:W-:Y:S05]  /*1b2a0*/  @!P0 BRA `(.L_x_559) ;  /* 0x0000000000288947 */ /* 0x000fea0003800000 */
[----:B------:R-:W-:Y:S02]  /*1b2b0*/  ULDC UR8, c[0x0][0x634] ;  /* 0x00018d0000087ab9 */ /* 0x000fe40000000800 */
[----:B------:R-:W-:-:S05]  /*1b2c0*/  IADD3 R3, P0, R14, UR8, RZ ;  /* 0x000000080e037c10 */ /* 0x000fca000ff1e0ff */
[----:B------:R-:W-:-:S04]  /*1b2d0*/  IMAD.X R11, RZ, RZ, R15, P0 ;  /* 0x000000ffff0b7224 */ /* 0x000fc800000e060f */
[----:B------:R-:W-:-:S04]  /*1b2e0*/  IMAD.WIDE.U32 R4, R11, UR6, RZ ;  /* 0x000000060b047c25 */ /* 0x000fc8000f8e00ff */
[----:B------:R-:W-:-:S04]  /*1b2f0*/  IMAD.WIDE.U32 R4, P0, R3, UR7, R4 ;  /* 0x0000000703047c25 */ /* 0x000fc8000f800004 */
[----:B------:R-:W-:Y:S01]  /*1b300*/  IMAD.WIDE.U32 R2, R3, UR6, RZ ;  /* 0x0000000603027c25 */ /* 0x000fe2000f8e00ff */
[----:B------:R-:W-:-:S04]  /*1b310*/  MOV R2, R5 ;  /* 0x0000000500027202 */ /* 0x000fc80000000f00 */
[----:B------:R-:W-:Y:S01]  /*1b320*/  IADD3 RZ, P1, R3, R4, RZ ;  /* 0x0000000403ff7210 */ /* 0x000fe20007f3e0ff */
[----:B------:R-:W-:-:S04]  /*1b330*/  IMAD.X R3, RZ, RZ, RZ, P0 ;  /* 0x000000ffff037224 */ /* 0x000fc800000e06ff */
[----:B------:R-:W-:-:S08]  /*1b340*/  IMAD.WIDE.U32.X R2, R11, UR7, R2, P1 ;  /* 0x000000070b027c25 */ /* 0x000fd000088e0402 */
.L_x_559:
[--C-:B------:R-:W-:Y:S01]  /*1b350*/  SHF.R.U64 R10, R2, UR9, R3.reuse ;  /* 0x00000009020a7c19 */ /* 0x100fe20008001203 */
[----:B------:R-:W-:Y:S01]  /*1b360*/  ULDC.64 UR6, c[0x0][0x620] ;  /* 0x0001880000067ab9 */ /* 0x000fe20000000a00 */
[----:B------:R-:W-:Y:S01]  /*1b370*/  SHF.R.U32.HI R2, RZ, UR9, R3 ;  /* 0x00000009ff027c19 */ /* 0x000fe20008011603 */
[----:B------:R-:W-:Y:S01]  /*1b380*/  ULDC.64 UR8, c[0x0][0x640] ;  /* 0x0001900000087ab9 */ /* 0x000fe20000000a00 */
[----:B------:R-:W-:Y:S02]  /*1b390*/  IADD3 R11, P0, RZ, -R10, RZ ;  /* 0x8000000aff0b7210 */ /* 0x000fe40007f1e0ff */
[----:B------:R-:W-:-:S03]  /*1b3a0*/  MOV R3, R15 ;  /* 0x0000000f00037202 */ /* 0x000fc60000000f00 */
[----:B------:R-:W-:Y:S01]  /*1b3b0*/  IMAD.X R2, RZ, RZ, ~R2, P0 ;  /* 0x000000ffff027224 */ /* 0x000fe200000e0e02 */
[----:B------:R-:W-:-:S03]  /*1b3c0*/  ISETP.NE.U32.AND P0, PT, RZ, UR8, PT ;  /* 0x00000008ff007c0c */ /* 0x000fc6000bf05070 */
[----:B------:R-:W-:Y:S01]  /*1b3d0*/  IMAD R2, R2, UR6, RZ ;  /* 0x0000000602027c24 */ /* 0x000fe2000f8e02ff */
[----:B------:R-:W-:-:S03]  /*1b3e0*/  ISETP.NE.AND.EX P0, PT, RZ, UR9, PT, P0 ;  /* 0x00000009ff007c0c */ /* 0x000fc6000bf05300 */
[----:B------:R-:W-:Y:S02]  /*1b3f0*/  IMAD R5, R11, UR7, R2 ;  /* 0x000000070b057c24 */ /* 0x000fe4000f8e0202 */
[----:B------:R-:W-:-:S04]  /*1b400*/  IMAD.MOV.U32 R2, RZ, RZ, R14 ;  /* 0x000000ffff027224 */ /* 0x000fc800078e000e */
[----:B------:R-:W-:Y:S01]  /*1b410*/  IMAD.WIDE.U32 R2, R11, UR6, R2 ;  /* 0x000000060b027c25 */ /* 0x000fe2000f8e0002 */
[----:B------:R-:W-:-:S03]  /*1b420*/  ULDC UR6, c[0x0][0x618] ;  /* 0x0001860000067ab9 */ /* 0x000fc60000000800 */
[----:B------:R-:W-:-:S05]  /*1b430*/  IMAD.IADD R3, R3, 0x1, R5 ;  /* 0x0000000103037824 */ /* 0x000fca00078e0205 */
[--C-:B------:R-:W-:Y:S02]  /*1b440*/  SHF.R.U64 R11, R2, UR6, R3.reuse ;  /* 0x00000006020b7c19 */ /* 0x100fe40008001203 */
[----:B------:R-:W-:Y:S01]  /*1b450*/  SHF.R.U32.HI R2, RZ, UR6, R3 ;  /* 0x00000006ff027c19 */ /* 0x000fe20008011603 */
[----:B------:R-:W-:-:S03]  /*1b460*/  ULDC UR6, c[0x0][0x608] ;  /* 0x0001820000067ab9 */ /* 0x000fc60000000800 */
[--C-:B------:R-:W-:Y:S02]  /*1b470*/  SHF.R.U64 R12, R11, UR6, R2.reuse ;  /* 0x000000060b0c7c19 */ /* 0x100fe40008001202 */
[----:B------:R-:W-:Y:S01]  /*1b480*/  SHF.R.U32.HI R3, RZ, UR6, R2 ;  /* 0x00000006ff037c19 */ /* 0x000fe20008011602 */
[----:B------:R-:W-:-:S03]  /*1b490*/  ULDC UR6, c[0x0][0x658] ;  /* 0x0001960000067ab9 */ /* 0x000fc60000000800 */
[--C-:B------:R-:W-:Y:S02]  /*1b4a0*/  SHF.R.U64 R13, R12, UR6, R3.reuse ;  /* 0x000000060c0d7c19 */ /* 0x100fe40008001203 */
[----:B------:R-:W-:-:S03]  /*1b4b0*/  SHF.R.U32.HI R14, RZ, UR6, R3 ;  /* 0x00000006ff0e7c19 */ /* 0x000fc60008011603 */
[----:B------:R-:W-:Y:S01]  /*1b4c0*/  IMAD.MOV.U32 R2, RZ, RZ, R13 ;  /* 0x000000ffff027224 */ /* 0x000fe200078e000d */
[----:B------:R-:W-:Y:S01]  /*1b4d0*/  MOV R3, R14 ;  /* 0x0000000e00037202 */ /* 0x000fe20000000f00 */
[----:B------:R-:W-:Y:S06]  /*1b4e0*/  @!P0 BRA `(.L_x_560) ;  /* 0x0000000000288947 */ /* 0x000fec0003800000 */
        /* <DEDUP_REMOVED lines=10> */
.L_x_560:
[----:B------:R-:W-:Y:S01]  /*1b590*/  ULDC UR6, c[0x0][0x648] ;  /* 0x0001920000067ab9 */ /* 0x000fe20000000800 */
[----:B------:R-:W-:Y:S01]  /*1b5a0*/  LOP3.LUT R12, R12, UR19, RZ, 0xc0, !PT ;  /* 0x000000130c0c7c12 */ /* 0x000fe2000f8ec0ff */
[----:B------:R-:W-:Y:S01]  /*1b5b0*/  UISETP.NE.AND UP0, UPT, UR45, URZ, UPT ;  /* 0x0000003f2d00728c */ /* 0x000fe2000bf05270 */
[----:B------:R-:W-:Y:S01]  /*1b5c0*/  SHF.R.U64 R3, R2, UR6, R3 ;  /* 0x0000000602037c19 */ /* 0x000fe20008001203 */
[----:B------:R-:W-:Y:S01]  /*1b5d0*/  ULDC UR6, c[0x0][0x638] ;  /* 0x00018e0000067ab9 */ /* 0x000fe20000000800 */
[----:B------:R-:W-:-:S03]  /*1b5e0*/  LOP3.LUT R4, R11, UR4, RZ, 0xc0, !PT ;  /* 0x000000040b047c12 */ /* 0x000fc6000f8ec0ff */
[----:B------:R-:W-:Y:S01]  /*1b5f0*/  IMAD.MOV R2, RZ, RZ, -R3 ;  /* 0x000000ffff027224 */ /* 0x000fe200078e0a03 */
[----:B------:R-:W-:Y:S01]  /*1b600*/  PLOP3.LUT P0, PT, PT, PT, UP0, 0x40, 0x0 ;  /* 0x000000000000781c */ /* 0x000fe20003f0e808 */
[----:B------:R-:W-:Y:S01]  /*1b610*/  IMAD R12, R3, UR5, R12 ;  /* 0x00000005030c7c24 */ /* 0x000fe2000f8e020c */
[----:B------:R-:W-:Y:S01]  /*1b620*/  PLOP3.LUT P1, PT, PT, PT, UP0, 0x40, 0x0 ;  /* 0x000000000000781c */ /* 0x000fe20003f2e808 */
[----:B------:R-:W-:Y:S01]  /*1b630*/  IMAD R13, R2, UR6, R13 ;  /* 0x00000006020d7c24 */ /* 0x000fe2000f8e020d */
[----:B------:R-:W-:Y:S01]  /*1b640*/  ULDC UR6, c[0x0][0x610] ;  /* 0x0001840000067ab9 */ /* 0x000fe20000000800 */
[----:B------:R-:W-:Y:S02]  /*1b650*/  IMAD.MOV.U32 R2, RZ, RZ, 0x1 ;  /* 0x00000001ff027424 */ /* 0x000fe400078e00ff */
[----:B------:R-:W-:Y:S01]  /*1b660*/  IMAD R7, R12, UR6, R7 ;  /* 0x000000060c077c24 */ /* 0x000fe2000f8e0207 */
[----:B------:R-:W-:Y:S02]  /*1b670*/  ULDC UR6, c[0x0][0x600] ;  /* 0x0001800000067ab9 */ /* 0x000fe40000000800 */
[----:B------:R-:W-:-:S05]  /*1b680*/  IMAD R4, R13, UR6, R4 ;  /* 0x000000060d047c24 */ /* 0x000fca000f8e0204 */
[----:B------:R-:W-:Y:S02]  /*1b690*/  SEL R3, R4, R7, P0 ;  /* 0x0000000704037207 */ /* 0x000fe40000000000 */
[----:B------:R-:W-:-:S07]  /*1b6a0*/  SEL R4, R7, R4, P1 ;  /* 0x0000000407047207 */ /* 0x000fce0000800000 */
.L_x_558:
[----:B------:R-:W-:Y:S05]  /*1b6b0*/  BSYNC B1 ;  /* 0x0000000000017941 */ /* 0x000fea0003800000 */
.L_x_557:
[----:B------:R-:W-:-:S13]  /*1b6c0*/  LOP3.LUT P0, RZ, R2, 0xff, RZ, 0xc0, !PT ;  /* 0x000000ff02ff7812 */ /* 0x000fda000780c0ff */
[----:B------:R-:W-:Y:S05]  /*1b6d0*/  @P0 BRA `(.L_x_561) ;  /* 0xfffffff400100947 */ /* 0x000fea000383ffff */
[----:B------:R-:W-:Y:S05]  /*1b6e0*/  BSYNC B0 ;  /* 0x0000000000007941 */ /* 0x000fea0003800000 */
.L_x_550:
[----:B------:R-:W-:-:S03]  /*1b6f0*/  UMOV UR6, 0xffffffff ;  /* 0xffffffff00067882 */ /* 0x000fc60000000000 */
[----:B------:R-:W-:Y:S05]  /*1b700*/  BRA.DIV UR6, `(.L_x_562) ;  /* 0x0000000206f47947 */ /* 0x000fea000b800000 */
[----:B------:R-:W-:-:S13]  /*1b710*/  ELECT P6, URZ, PT ;  /* 0x00000000003f782f */ /* 0x000fda00038c0000 */
.L_x_575:
[----:B------:R-:W-:Y:S04]  /*1b720*/  BSSY B0, `(.L_x_563) ;  /* 0x0000023000007945 */ /* 0x000fe80003800000 */
[----:B------:R-:W-:Y:S05]  /*1b730*/  @!P6 BRA `(.L_x_564) ;  /* 0x000000000084e947 */ /* 0x000fea0003800000 */
[----:B------:R-:W-:-:S04]  /*1b740*/  ULOP3.LUT UR6, UR40, 0x2, URZ, 0xfc, !UPT ;  /* 0x0000000228067892 */ /* 0x000fc8000f8efc3f */
[----:B------:R-:W-:-:S06]  /*1b750*/  UISETP.NE.AND UP0, UPT, UR6, 0x3, UPT ;  /* 0x000000030600788c */ /* 0x000fcc000bf05270 */
[----:B------:R-:W-:-:S13]  /*1b760*/  PLOP3.LUT P0, PT, PT, PT, UP0, 0x80, 0x0 ;  /* 0x000000000000781c */ /* 0x000fda0003f0f008 */
[----:B------:R-:W-:Y:S05]  /*1b770*/  @!P0 BRA `(.L_x_565) ;  /* 0x0000000000048947 */ /* 0x000fea0003800000 */
[----:B------:R-:W-:Y:S01]  /*1b780*/  BPT.TRAP 0x1 ;  /* 0x000000040000795c */ /* 0x000fe20000300000 */
.L_x_565:
[----:B------:R-:W0:Y:S01]  /*1b790*/  S2R R3, SR_CgaCtaId ;  /* 0x0000000000037919 */ /* 0x000e220000008800 */
[----:B------:R-:W-:-:S04]  /*1b7a0*/  MOV R2, 0x400 ;  /* 0x0000040000027802 */ /* 0x000fc80000000f00 */
[----:B0-----:R-:W-:Y:S02]  /*1b7b0*/  LEA R3, R3, R2, 0x18 ;  /* 0x0000000203037211 */ /* 0x001fe400078ec0ff */
[----:B------:R-:W-:Y:S02]  /*1b7c0*/  SHF.L.U32 R2, R0, 0x1f, RZ ;  /* 0x0000001f00027819 */ /* 0x000fe400000006ff */
[----:B------:R-:W-:-:S05]  /*1b7d0*/  IADD3 R3, R3, 0x18, RZ ;  /* 0x0000001803037810 */ /* 0x000fca0007ffe0ff */
[----:B------:R-:W-:-:S04]  /*1b7e0*/  IMAD R5, R6, 0x8, R3 ;  /* 0x0000000806057824 */ /* 0x000fc800078e0203 */
[----:B------:R-:W0:Y:S02]  /*1b7f0*/  SYNCS.PHASECHK.TRANS64.TRYWAIT P0, [R5+URZ], R2 ;  /* 0x00000002050075a7 */ /* 0x000e24000800017f */
[----:B0-----:R-:W-:Y:S05]  /*1b800*/  @!P0 BRA `(.L_x_566) ;  /* 0x0000000000d48947 */ /* 0x001fea0003800000 */
.L_x_576:
[----:B------:R-:W-:-:S05]  /*1b810*/  VIADD R6, R6, 0x1 ;  /* 0x0000000106067836 */ /* 0x000fca0000000000 */
[----:B------:R-:W-:-:S04]  /*1b820*/  ISETP.NE.AND P0, PT, R6, 0x3, PT ;  /* 0x000000030600780c */ /* 0x000fc80003f05270 */
[----:B0-----:R-:W-:Y:S02]  /*1b830*/  SEL R5, RZ, 0x1, P0 ;  /* 0x00000001ff057807 */ /* 0x001fe40000000000 */
[----:B------:R-:W-:Y:S02]  /*1b840*/  SEL R6, R6, RZ, P0 ;  /* 0x000000ff06067207 */ /* 0x000fe40000000000 */
[----:B------:R-:W-:Y:S02]  /*1b850*/  LOP3.LUT R5, R0, R5, RZ, 0x3c, !PT ;  /* 0x0000000500057212 */ /* 0x000fe400078e3cff */
[----:B------:R-:W-:Y:S02]  /*1b860*/  LEA R7, R6, R3, 0x3 ;  /* 0x0000000306077211 */ /* 0x000fe400078e18ff */
[----:B------:R-:W-:-:S04]  /*1b870*/  SHF.L.U32 R0, R5, 0x1f, RZ ;  /* 0x0000001f05007819 */ /* 0x000fc800000006ff */
[----:B------:R-:W0:Y:S02]  /*1b880*/  SYNCS.PHASECHK.TRANS64.TRYWAIT P0, [R7+URZ], R0 ;  /* 0x00000000070075a7 */ /* 0x000e24000800017f */
[----:B0-----:R-:W-:Y:S05]  /*1b890*/  @!P0 BRA `(.L_x_567) ;  /* 0x0000000000c48947 */ /* 0x001fea0003800000 */
.L_x_577:
[----:B0-----:R-:W-:-:S05]  /*1b8a0*/  VIADD R0, R6, 0x1 ;  /* 0x0000000106007836 */ /* 0x001fca0000000000 */
[----:B------:R-:W-:-:S04]  /*1b8b0*/  ISETP.NE.AND P0, PT, R0, 0x3, PT ;  /* 0x000000030000780c */ /* 0x000fc80003f05270 */
[----:B------:R-:W-:Y:S02]  /*1b8c0*/  SEL R2, RZ, 0x1, P0 ;  /* 0x00000001ff027807 */ /* 0x000fe40000000000 */
[----:B------:R-:W-:Y:S02]  /*1b8d0*/  SEL R0, R0, RZ, P0 ;  /* 0x000000ff00007207 */ /* 0x000fe40000000000 */
[----:B------:R-:W-:-:S03]  /*1b8e0*/  LOP3.LUT R2, R5, R2, RZ, 0x3c, !PT ;  /* 0x0000000205027212 */ /* 0x000fc600078e3cff */
[----:B------:R-:W-:Y:S01]  /*1b8f0*/  IMAD R3, R0, 0x8, R3 ;  /* 0x0000000800037824 */ /* 0x000fe200078e0203 */
[----:B------:R-:W-:-:S07]  /*1b900*/  SHF.L.U32 R0, R2, 0x1f, RZ ;  /* 0x0000001f02007819 */ /* 0x000fce00000006ff */
.L_x_568:
[----:B0-----:R0:W1:Y:S02]  /*1b910*/  SYNCS.PHASECHK.TRANS64.TRYWAIT P0, [R3+URZ], R0 ;  /* 0x00000000030075a7 */ /* 0x001064000800017f */
[----:B-1----:R-:W-:Y:S05]  /*1b920*/  @!P0 NANOSLEEP.SYNCS 0x989680 ;  /* 0x009896800000895d */ /* 0x002fea0003900000 */
[----:B------:R-:W1:Y:S02]  /*1b930*/  @!P0 SYNCS.PHASECHK.TRANS64 P0, [R3+URZ], R0 ;  /* 0x00000000030085a7 */ /* 0x000e64000800007f */
[----:B-1----:R-:W-:Y:S05]  /*1b940*/  @!P0 BRA `(.L_x_568) ;  /* 0xfffffffc00f08947 */ /* 0x002fea000383ffff */
.L_x_564:
[----:B------:R-:W-:Y:S05]  /*1b950*/  BSYNC B0 ;  /* 0x0000000000007941 */ /* 0x000fea0003800000 */
.L_x_563:
[----:B------:R-:W-:Y:S05]  /*1b960*/  EXIT ;  /* 0x000000000000794d */ /* 0x000fea0003800000 */
.L_x_21:
[----:B-1----:R1:W2:Y:S02]  /*1b970*/  SYNCS.PHASECHK.TRANS64.TRYWAIT P1, [R4+URZ], R3 ;  /* 0x00000003040075a7 */ /* 0x0022a4000802017f */
[----:B--2---:R-:W-:Y:S05]  /*1b980*/  @!P1 NANOSLEEP.SYNCS 0x989680 ;  /* 0x009896800000995d */ /* 0x004fea0003900000 */
[----:B------:R-:W2:Y:S02]  /*1b990*/  @!P1 SYNCS.PHASECHK.TRANS64 P1, [R4+URZ], R3 ;  /* 0x00000003040095a7 */ /* 0x000ea4000802007f */
[----:B--2---:R-:W-:Y:S05]  /*1b9a0*/  @!P1 BRA `(.L_x_21) ;  /* 0xfffffffc00f09947 */ /* 0x004fea000383ffff */
[----:B------:R-:W-:Y:S05]  /*1b9b0*/  BRA `(.L_x_20) ;  /* 0xfffffe5c00487947 */ /* 0x000fea000383ffff */
.L_x_26:
[----:B-1----:R1:W2:Y:S02]  /*1b9c0*/  SYNCS.PHASECHK.TRANS64.TRYWAIT P1, [R4+URZ], R5 ;  /* 0x00000005040075a7 */ /* 0x0022a4000802017f */
[----:B--2---:R-:W-:Y:S05]  /*1b9d0*/  @!P1 NANOSLEEP.SYNCS 0x989680 ;  /* 0x009896800000995d */ /* 0x004fea0003900000 */
[----:B------:R-:W2:Y:S02]  /*1b9e0*/  @!P1 SYNCS.PHASECHK.TRANS64 P1, [R4+URZ], R5 ;  /* 0x00000005040095a7 */ /* 0x000ea4000802007f */
[----:B--2---:R-:W-:Y:S05]  /*1b9f0*/  @!P1 BRA `(.L_x_26) ;  /* 0xfffffffc00f09947 */ /* 0x004fea000383ffff */
[----:B------:R-:W-:Y:S05]  /*1ba00*/  BRA `(.L_x_25) ;  /* 0xfffffe9000d87947 */ /* 0x000fea000383ffff */
.L_x_551:
[----:B------:R-:W-:Y:S01]  /*1ba10*/  BSSY B1, `(.L_x_569) ;  /* 0x0000006000017945 */ /* 0x000fe20003800000 */
[----:B------:R-:W-:-:S07]  /*1ba20*/  MOV R15, 0xffffffff ;  /* 0xffffffff000f7802 */ /* 0x000fce0000000f00 */
[----:B------:R-:W-:Y:S05]  /*1ba30*/  WARPSYNC.COLLECTIVE R15, `(.L_x_570) ;  /* 0x000000000f0c7348 */ /* 0x000fea0003c00000 */
[----:B------:R-:W-:Y:S02]  /*1ba40*/  ELECT P6, UR62, PT ;  /* 0x00000000003e782f */ /* 0x000fe400038c0000 */
[----:B------:R-:W-:Y:S01]  /*1ba50*/  MOV R14, UR62 ;  /* 0x0000003e000e7c02 */ /* 0x000fe20008000f00 */
[----:B------:R-:W-:Y:S10]  /*1ba60*/  ENDCOLLECTIVE ;  /* 0x000000000000791b */ /* 0x000ff40003800000 */
.L_x_570:
[----:B------:R-:W-:Y:S05]  /*1ba70*/  BSYNC B1 ;  /* 0x0000000000017941 */ /* 0x000fea0003800000 */
.L_x_569:
[----:B------:R-:W-:Y:S05]  /*1ba80*/  BRA `(.L_x_571) ;  /* 0xfffffff000307947 */ /* 0x000fea000383ffff */
.L_x_554:
[----:B0-----:R0:W1:Y:S02]  /*1ba90*/  SYNCS.PHASECHK.TRANS64.TRYWAIT P0, [R5+URZ+0x18], R14 ;  /* 0x0000180e050075a7 */ /* 0x001064000800017f */
[----:B-1----:R-:W-:Y:S05]  /*1baa0*/  @!P0 NANOSLEEP.SYNCS 0x989680 ;  /* 0x009896800000895d */ /* 0x002fea0003900000 */
[----:B------:R-:W1:Y:S02]  /*1bab0*/  @!P0 SYNCS.PHASECHK.TRANS64 P0, [R5+URZ+0x18], R14 ;  /* 0x0000180e050085a7 */ /* 0x000e64000800007f */
[----:B-1----:R-:W-:Y:S05]  /*1bac0*/  @!P0 BRA `(.L_x_554) ;  /* 0xfffffffc00f08947 */ /* 0x002fea000383ffff */
[----:B------:R-:W-:Y:S05]  /*1bad0*/  BRA `(.L_x_572) ;  /* 0xfffffff000687947 */ /* 0x000fea000383ffff */
.L_x_562:
[----:B------:R-:W-:Y:S01]  /*1bae0*/  BSSY B0, `(.L_x_573) ;  /* 0x0000006000007945 */ /* 0x000fe20003800000 */
[----:B------:R-:W-:-:S07]  /*1baf0*/  IMAD.MOV.U32 R15, RZ, RZ, -0x1 ;  /* 0xffffffffff0f7424 */ /* 0x000fce00078e00ff */
[----:B------:R-:W-:Y:S05]  /*1bb00*/  WARPSYNC.COLLECTIVE R15, `(.L_x_574) ;  /* 0x000000000f0c7348 */ /* 0x000fea0003c00000 */
[----:B------:R-:W-:Y:S02]  /*1bb10*/  ELECT P6, UR62, PT ;  /* 0x00000000003e782f */ /* 0x000fe400038c0000 */
[----:B------:R-:W-:Y:S01]  /*1bb20*/  MOV R14, UR62 ;  /* 0x0000003e000e7c02 */ /* 0x000fe20008000f00 */
[----:B------:R-:W-:Y:S10]  /*1bb30*/  ENDCOLLECTIVE ;  /* 0x000000000000791b */ /* 0x000ff40003800000 */
.L_x_574:
[----:B------:R-:W-:Y:S05]  /*1bb40*/  BSYNC B0 ;  /* 0x0000000000007941 */ /* 0x000fea0003800000 */
.L_x_573:
[----:B------:R-:W-:Y:S05]  /*1bb50*/  BRA `(.L_x_575) ;  /* 0xfffffff800f07947 */ /* 0x000fea000383ffff */
.L_x_566:
[----:B0-----:R0:W1:Y:S02]  /*1bb60*/  SYNCS.PHASECHK.TRANS64.TRYWAIT P0, [R5+URZ], R2 ;  /* 0x00000002050075a7 */ /* 0x001064000800017f */
[----:B-1----:R-:W-:Y:S05]  /*1bb70*/  @!P0 NANOSLEEP.SYNCS 0x989680 ;  /* 0x009896800000895d */ /* 0x002fea0003900000 */
[----:B------:R-:W1:Y:S02]  /*1bb80*/  @!P0 SYNCS.PHASECHK.TRANS64 P0, [R5+URZ], R2 ;  /* 0x00000002050085a7 */ /* 0x000e64000800007f */
[----:B-1----:R-:W-:Y:S05]  /*1bb90*/  @!P0 BRA `(.L_x_566) ;  /* 0xfffffffc00f08947 */ /* 0x002fea000383ffff */
[----:B------:R-:W-:Y:S05]  /*1bba0*/  BRA `(.L_x_576) ;  /* 0xfffffffc00187947 */ /* 0x000fea000383ffff */
.L_x_567:
[----:B0-----:R0:W1:Y:S02]  /*1bbb0*/  SYNCS.PHASECHK.TRANS64.TRYWAIT P0, [R7+URZ], R0 ;  /* 0x00000000070075a7 */ /* 0x001064000800017f */
[----:B-1----:R-:W-:Y:S05]  /*1bbc0*/  @!P0 NANOSLEEP.SYNCS 0x989680 ;  /* 0x009896800000895d */ /* 0x002fea0003900000 */
[----:B------:R-:W1:Y:S02]  /*1bbd0*/  @!P0 SYNCS.PHASECHK.TRANS64 P0, [R7+URZ], R0 ;  /* 0x00000000070085a7 */ /* 0x000e64000800007f */
[----:B-1----:R-:W-:Y:S05]  /*1bbe0*/  @!P0 BRA `(.L_x_567) ;  /* 0xfffffffc00f08947 */ /* 0x002fea000383ffff */
[----:B------:R-:W-:Y:S05]  /*1bbf0*/  BRA `(.L_x_577) ;  /* 0xfffffffc00287947 */ /* 0x000fea000383ffff */
.L_x_578:
[----:B------:R-:W-:-:S00]  /*1bc00*/  BRA `(.L_x_578) ;  /* 0xfffffffc00fc7947 */ /* 0x000fc0000383ffff */
[----:B------:R-:W-:-:S00]  /*1bc10*/  NOP ;  /* 0x0000000000007918 */ /* 0x000fc00000000000 */
        /* <DEDUP_REMOVED lines=14> */
.L_x_579:


//--------------------- .nv.global.init           --------------------------
	.section	.nv.global.init,"aw",@progbits
.nv.global.init:
	.type		$str$22,@object
	.size		$str$22,($str$23 - $str$22)
$str$22:
        /*0000*/ 	.byte	0x6b, 0x5f, 0x74, 0x69, 0x6c, 0x65, 0x5f, 0x63, 0x6f, 0x75, 0x6e, 0x74, 0x20, 0x3e, 0x3d, 0x20
        /*0010*/ 	.byte	0x31, 0x00
	.type		$str$23,@object
	.size		$str$23,(__unnamed_1 - $str$23)
$str$23:
        /*0012*/ 	.byte	0x2f, 0x74, 0x6d, 0x70, 0x2f, 0x63, 0x75, 0x74, 0x6c, 0x61, 0x73, 0x73, 0x5f, 0x73, 0x77, 0x65
        /*0022*/ 	.byte	0x65, 0x70, 0x5f, 0x73, 0x72, 0x63, 0x2f, 0x69, 0x6e, 0x63, 0x6c, 0x75, 0x64, 0x65, 0x2f, 0x63
        /*0032*/ 	.byte	0x75, 0x74, 0x6c, 0x61, 0x73, 0x73, 0x2f, 0x67, 0x65, 0x6d, 0x6d, 0x2f, 0x63, 0x6f, 0x6c, 0x6c
        /*0042*/ 	.byte	0x65, 0x63, 0x74, 0x69, 0x76, 0x65, 0x2f, 0x73, 0x6d, 0x39, 0x30, 0x5f, 0x6d, 0x6d, 0x61, 0x5f
        /*0052*/ 	.byte	0x74, 0x6d, 0x61, 0x5f, 0x67, 0x6d, 0x6d, 0x61, 0x5f, 0x73, 0x73, 0x5f, 0x77, 0x61, 0x72, 0x70
        /*0062*/ 	.byte	0x73, 0x70, 0x65, 0x63, 0x69, 0x61, 0x6c, 0x69, 0x7a, 0x65, 0x64, 0x2e, 0x68, 0x70, 0x70, 0x00
	.type		__unnamed_1,@object
	.size		__unnamed_1,(.L_0 - __unnamed_1)
__unnamed_1:
        /* <DEDUP_REMOVED lines=181> */
        /*0bc2*/ 	.byte	0x65, 0x6e, 0x74, 0x69, 0x74, 0x79, 0x5d, 0x00
.L_0:


//--------------------- .nv.shared._ZN7cutlass13device_kernelINS_4gemm6kernel13GemmUniversalIN4cute5tupleIJiiiiEEENS1_10collective13CollectiveMmaINS1_34MainloopSm90TmaGmmaWarpSpecializedILi3ENS5_IJNS4_1CILi2EEENSA_ILi1EEESC_EEENS1_35KernelTmaWarpSpecializedCooperativeEEENS5_IJNSA_ILi256EEESG_NSA_ILi64EEEEEENS_6half_tENS5_IJlSC_lEEESJ_SK_NS4_8TiledMMAINS4_8MMA_AtomIJNS4_4SM904GMMA26MMA_64x256x16_F32F16F16_SSILNSO_5MajorE0ELSQ_0ELNSO_7ScaleInE1ELSR_1EEEEEENS4_6LayoutISD_NS5_IJSC_NSA_ILi0EEESV_EEEEENS5_IJNS4_10UnderscoreESY_SY_EEEEENS4_13SM90_TMA_LOADENS4_14ComposedLayoutINS4_7SwizzleILi3ELi4ELi3EEENS4_18smem_ptr_flag_bitsILi16EEENSU_INS5_IJNSA_ILi8EEESH_EEENS5_IJSH_SC_EEEEEEEvNS4_8identityENS4_23SM90_TMA_LOAD_MULTICASTES1B_vS1C_EENS_8epilogue10collective6detail29Sm90TmaWarpSpecializedAdapterINS1G_15DefaultEpilogueISJ_SK_SK_NS1F_6thread17LinearCombinationISJ_Li1EffLNS1K_9ScaleType4KindE0ELNS_15FloatRoundStyleE2ESJ_EENS1_15EpilogueDefaultEEEEEvvEEEEvNT_6ParamsE --------------------------
	.section	.nv.shared._ZN7cutlass13device_kernelINS_4gemm6kernel13GemmUniversalIN4cute5tupleIJiiiiEEENS1_10collective13CollectiveMmaINS1_34MainloopSm90TmaGmmaWarpSpecializedILi3ENS5_IJNS4_1CILi2EEENSA_ILi1EEESC_EEENS1_35KernelTmaWarpSpecializedCooperativeEEENS5_IJNSA_ILi256EEESG_NSA_ILi64EEEEEENS_6half_tENS5_IJlSC_lEEESJ_SK_NS4_8TiledMMAINS4_8MMA_AtomIJNS4_4SM904GMMA26MMA_64x256x16_F32F16F16_SSILNSO_5MajorE0ELSQ_0ELNSO_7ScaleInE1ELSR_1EEEEEENS4_6LayoutISD_NS5_IJSC_NSA_ILi0EEESV_EEEEENS5_IJNS4_10UnderscoreESY_SY_EEEEENS4_13SM90_TMA_LOADENS4_14ComposedLayoutINS4_7SwizzleILi3ELi4ELi3EEENS4_18smem_ptr_flag_bitsILi16EEENSU_INS5_IJNSA_ILi8EEESH_EEENS5_IJSH_SC_EEEEEEEvNS4_8identityENS4_23SM90_TMA_LOAD_MULTICASTES1B_vS1C_EENS_8epilogue10collective6detail29Sm90TmaWarpSpecializedAdapterINS1G_15DefaultEpilogueISJ_SK_SK_NS1F_6thread17LinearCombinationISJ_Li1EffLNS1K_9ScaleType4KindE0ELNS_15FloatRoundStyleE2ESJ_EENS1_15EpilogueDefaultEEEEEvvEEEEvNT_6ParamsE,"aw",@nobits
	.sectionflags	@""
	.align	16
	.zero		1024


//--------------------- .nv.shared.reserved.0     --------------------------
	.section	.nv.shared.reserved.0,"aw",@nobits
	.weak		__nv_reservedSMEM_offset_0_alias
	.size		__nv_reservedSMEM_offset_0_alias, 0, 0
	.other		__nv_reservedSMEM_offset_0_alias,@"STO_CUDA_RESERVED_SHARED STV_DEFAULT"
__nv_reservedSMEM_offset_0_alias:
	.zero		0


//--------------------- .nv.global                --------------------------
	.section	.nv.global,"aw",@nobits
.nv.global:
	.type		_ZN39_INTERNAL_f5a93ef6_4_k_cu_4646bb68_34744cute1_E,@object
	.size		_ZN39_INTERNAL_f5a93ef6_4_k_cu_4646bb68_34744cute1_E,(_ZN39_INTERNAL_f5a93ef6_4_k_cu_4646bb68_34744cuda3std3__45__cpo6cbeginE - _ZN39_INTERNAL_f5a93ef6_4_k_cu_4646bb68_34744cute1_E)
_ZN39_INTERNAL_f5a93ef6_4_k_cu_4646bb68_34744cute1_E:
	.zero		1
	.type		_ZN39_INTERNAL_f5a93ef6_4_k_cu_4646bb68_34744cuda3std3__45__cpo6cbeginE,@object
	.size		_ZN39_INTERNAL_f5a93ef6_4_k_cu_4646bb68_34744cuda3std3__45__cpo6cbeginE,(_ZN39_INTERNAL_f5a93ef6_4_k_cu_4646bb68_34744cuda3std3__48in_placeE - _ZN39_INTERNAL_f5a93ef6_4_k_cu_4646bb68_34744cuda3std3__45__cpo6cbeginE)
_ZN39_INTERNAL_f5a93ef6_4_k_cu_4646bb68_34744cuda3std3__45__cpo6cbeginE:
	.zero		1
	.type		_ZN39_INTERNAL_f5a93ef6_4_k_cu_4646bb68_34744cuda3std3__48in_placeE,@object
	.size		_ZN39_INTERNAL_f5a93ef6_4_k_cu_4646bb68_34744cuda3std3__48in_placeE,(_ZN39_INTERNAL_f5a93ef6_4_k_cu_4646bb68_34744cuda3std6ranges3__45__cpo9iter_moveE - _ZN39_INTERNAL_f5a93ef6_4_k_cu_4646bb68_34744cuda3std3__48in_placeE)
_ZN39_INTERNAL_f5a93ef6_4_k_cu_4646bb68_34744cuda3std3__48in_placeE:
	.zero		1
	.type		_ZN39_INTERNAL_f5a93ef6_4_k_cu_4646bb68_34744cuda3std6ranges3__45__cpo9iter_moveE,@object
	.size		_ZN39_INTERNAL_f5a93ef6_4_k_cu_4646bb68_34744cuda3std6ranges3__45__cpo9iter_moveE,(_ZN39_INTERNAL_f5a93ef6_4_k_cu_4646bb68_34744cuda3std3__45__cpo5beginE - _ZN39_INTERNAL_f5a93ef6_4_k_cu_4646bb68_34744cuda3std6ranges3__45__cpo9iter_moveE)
_ZN39_INTERNAL_f5a93ef6_4_k_cu_4646bb68_34744cuda3std6ranges3__45__cpo9iter_moveE:
	.zero		1
	.type		_ZN39_INTERNAL_f5a93ef6_4_k_cu_4646bb68_34744cuda3std3__45__cpo5beginE,@object
	.size		_ZN39_INTERNAL_f5a93ef6_4_k_cu_4646bb68_34744cuda3std3__45__cpo5beginE,(_ZN39_INTERNAL_f5a93ef6_4_k_cu_4646bb68_34744cuda3std3__441_GLOBAL__N__f5a93ef6_4_k_cu_4646bb68_34746ignoreE - _ZN39_INTERNAL_f5a93ef6_4_k_cu_4646bb68_34744cuda3std3__45__cpo5beginE)
_ZN39_INTERNAL_f5a93ef6_4_k_cu_4646bb68_34744cuda3std3__45__cpo5beginE:
	.zero		1
	.type		_ZN39_INTERNAL_f5a93ef6_4_k_cu_4646bb68_34744cuda3std3__441_GLOBAL__N__f5a93ef6_4_k_cu_4646bb68_34746ignoreE,@object
	.size		_ZN39_INTERNAL_f5a93ef6_4_k_cu_4646bb68_34744cuda3std3__441_GLOBAL__N__f5a93ef6_4_k_cu_4646bb68_34746ignoreE,(_ZN39_INTERNAL_f5a93ef6_4_k_cu_4646bb68_34744cute7productE - _ZN39_INTERNAL_f5a93ef6_4_k_cu_4646bb68_34744cuda3std3__441_GLOBAL__N__f5a93ef6_4_k_cu_4646bb68_34746ignoreE)
_ZN39_INTERNAL_f5a93ef6_4_k_cu_4646bb68_34744cuda3std3__441_GLOBAL__N__f5a93ef6_4_k_cu_4646bb68_34746ignoreE:
	.zero		1
	.type		_ZN39_INTERNAL_f5a93ef6_4_k_cu_4646bb68_34744cute7productE,@object
	.size		_ZN39_INTERNAL_f5a93ef6_4_k_cu_4646bb68_34744cute7productE,(_ZN39_INTERNAL_f5a93ef6_4_k_cu_4646bb68_34744cuda3std3__45__cpo3endE - _ZN39_INTERNAL_f5a93ef6_4_k_cu_4646bb68_34744cute7productE)
_ZN39_INTERNAL_f5a93ef6_4_k_cu_4646bb68_34744cute7productE:
	.zero		1
	.type		_ZN39_INTERNAL_f5a93ef6_4_k_cu_4646bb68_34744cuda3std3__45__cpo3endE,@object
	.size		_ZN39_INTERNAL_f5a93ef6_4_k_cu_4646bb68_34744cuda3std3__45__cpo3endE,(_ZN39_INTERNAL_f5a93ef6_4_k_cu_4646bb68_34744cuda3std3__419piecewise_constructE - _ZN39_INTERNAL_f5a93ef6_4_k_cu_4646bb68_34744cuda3std3__45__cpo3endE)
_ZN39_INTERNAL_f5a93ef6_4_k_cu_4646bb68_34744cuda3std3__45__cpo3endE:
	.zero		1
	.type		_ZN39_INTERNAL_f5a93ef6_4_k_cu_4646bb68_34744cuda3std3__419piecewise_constructE,@object
	.size		_ZN39_INTERNAL_f5a93ef6_4_k_cu_4646bb68_34744cuda3std3__419piecewise_constructE,(_ZN39_INTERNAL_f5a93ef6_4_k_cu_4646bb68_34744cuda3std3__45__cpo4cendE - _ZN39_INTERNAL_f5a93ef6_4_k_cu_4646bb68_34744cuda3std3__419piecewise_constructE)
_ZN39_INTERNAL_f5a93ef6_4_k_cu_4646bb68_34744cuda3std3__419piecewise_constructE:
	.zero		1
	.type		_ZN39_INTERNAL_f5a93ef6_4_k_cu_4646bb68_34744cuda3std3__45__cpo4cendE,@object
	.size		_ZN39_INTERNAL_f5a93ef6_4_k_cu_4646bb68_34744cuda3std3__45__cpo4cendE,(_ZN39_INTERNAL_f5a93ef6_4_k_cu_4646bb68_34744cuda3std6ranges3__45__cpo4swapE - _ZN39_INTERNAL_f5a93ef6_4_k_cu_4646bb68_34744cuda3std3__45__cpo4cendE)
_ZN39_INTERNAL_f5a93ef6_4_k_cu_4646bb68_34744cuda3std3__45__cpo4cendE:
	.zero		1
	.type		_ZN39_INTERNAL_f5a93ef6_4_k_cu_4646bb68_34744cuda3std6ranges3__45__cpo4swapE,@object
	.size		_ZN39_INTERNAL_f5a93ef6_4_k_cu_4646bb68_34744cuda3std6ranges3__45__cpo4swapE,(.L_8 - _ZN39_INTERNAL_f5a93ef6_4_k_cu_4646bb68_34744cuda3std6ranges3__45__cpo4swapE)
_ZN39_INTERNAL_f5a93ef6_4_k_cu_4646bb68_34744cuda3std6ranges3__45__cpo4swapE:
	.zero		1
.L_8:


//--------------------- .nv.constant0._ZN7cutlass13device_kernelINS_4gemm6kernel13GemmUniversalIN4cute5tupleIJiiiiEEENS1_10collective13CollectiveMmaINS1_34MainloopSm90TmaGmmaWarpSpecializedILi3ENS5_IJNS4_1CILi2EEENSA_ILi1EEESC_EEENS1_35KernelTmaWarpSpecializedCooperativeEEENS5_IJNSA_ILi256EEESG_NSA_ILi64EEEEEENS_6half_tENS5_IJlSC_lEEESJ_SK_NS4_8TiledMMAINS4_8MMA_AtomIJNS4_4SM904GMMA26MMA_64x256x16_F32F16F16_SSILNSO_5MajorE0ELSQ_0ELNSO_7ScaleInE1ELSR_1EEEEEENS4_6LayoutISD_NS5_IJSC_NSA_ILi0EEESV_EEEEENS5_IJNS4_10UnderscoreESY_SY_EEEEENS4_13SM90_TMA_LOADENS4_14ComposedLayoutINS4_7SwizzleILi3ELi4ELi3EEENS4_18smem_ptr_flag_bitsILi16EEENSU_INS5_IJNSA_ILi8EEESH_EEENS5_IJSH_SC_EEEEEEEvNS4_8identityENS4_23SM90_TMA_LOAD_MULTICASTES1B_vS1C_EENS_8epilogue10collective6detail29Sm90TmaWarpSpecializedAdapterINS1G_15DefaultEpilogueISJ_SK_SK_NS1F_6thread17LinearCombinationISJ_Li1EffLNS1K_9ScaleType4KindE0ELNS_15FloatRoundStyleE2ESJ_EENS1_15EpilogueDefaultEEEEEvvEEEEvNT_6ParamsE --------------------------
	.section	.nv.constant0._ZN7cutlass13device_kernelINS_4gemm6kernel13GemmUniversalIN4cute5tupleIJiiiiEEENS1_10collective13CollectiveMmaINS1_34MainloopSm90TmaGmmaWarpSpecializedILi3ENS5_IJNS4_1CILi2EEENSA_ILi1EEESC_EEENS1_35KernelTmaWarpSpecializedCooperativeEEENS5_IJNSA_ILi256EEESG_NSA_ILi64EEEEEENS_6half_tENS5_IJlSC_lEEESJ_SK_NS4_8TiledMMAINS4_8MMA_AtomIJNS4_4SM904GMMA26MMA_64x256x16_F32F16F16_SSILNSO_5MajorE0ELSQ_0ELNSO_7ScaleInE1ELSR_1EEEEEENS4_6LayoutISD_NS5_IJSC_NSA_ILi0EEESV_EEEEENS5_IJNS4_10UnderscoreESY_SY_EEEEENS4_13SM90_TMA_LOADENS4_14ComposedLayoutINS4_7SwizzleILi3ELi4ELi3EEENS4_18smem_ptr_flag_bitsILi16EEENSU_INS5_IJNSA_ILi8EEESH_EEENS5_IJSH_SC_EEEEEEEvNS4_8identityENS4_23SM90_TMA_LOAD_MULTICASTES1B_vS1C_EENS_8epilogue10collective6detail29Sm90TmaWarpSpecializedAdapterINS1G_15DefaultEpilogueISJ_SK_SK_NS1F_6thread17LinearCombinationISJ_Li1EffLNS1K_9ScaleType4KindE0ELNS_15FloatRoundStyleE2ESJ_EENS1_15EpilogueDefaultEEEEEvvEEEEvNT_6ParamsE,"a",@progbits
	.sectionflags	@""
	.align	4
.nv.constant0._ZN7cutlass13device_kernelINS_4gemm6kernel13GemmUniversalIN4cute5tupleIJiiiiEEENS1_10collective13CollectiveMmaINS1_34MainloopSm90TmaGmmaWarpSpecializedILi3ENS5_IJNS4_1CILi2EEENSA_ILi1EEESC_EEENS1_35KernelTmaWarpSpecializedCooperativeEEENS5_IJNSA_ILi256EEESG_NSA_ILi64EEEEEENS_6half_tENS5_IJlSC_lEEESJ_SK_NS4_8TiledMMAINS4_8MMA_AtomIJNS4_4SM904GMMA26MMA_64x256x16_F32F16F16_SSILNSO_5MajorE0ELSQ_0ELNSO_7ScaleInE1ELSR_1EEEEEENS4_6LayoutISD_NS5_IJSC_NSA_ILi0EEESV_EEEEENS5_IJNS4_10UnderscoreESY_SY_EEEEENS4_13SM90_TMA_LOADENS4_14ComposedLayoutINS4_7SwizzleILi3ELi4ELi3EEENS4_18smem_ptr_flag_bitsILi16EEENSU_INS5_IJNSA_ILi8EEESH_EEENS5_IJSH_SC_EEEEEEEvNS4_8identityENS4_23SM90_TMA_LOAD_MULTICASTES1B_vS1C_EENS_8epilogue10collective6detail29Sm90TmaWarpSpecializedAdapterINS1G_15DefaultEpilogueISJ_SK_SK_NS1F_6thread17LinearCombinationISJ_Li1EffLNS1K_9ScaleType4KindE0ELNS_15FloatRoundStyleE2ESJ_EENS1_15EpilogueDefaultEEEEEvvEEEEvNT_6ParamsE:
	.zero		1664


//--------------------- SYMBOLS --------------------------

	.type		.nv.reservedSmem.offset0,@object
	.size		.nv.reservedSmem.offset0,0x4
	.type		__assertfail,@function
